//
// Generated by NVIDIA NVVM Compiler
//
// Compiler Build ID: CL-36424714
// Cuda compilation tools, release 13.0, V13.0.88
// Based on NVVM 20.0.0
//

.version 9.0
.target sm_100
.address_size 64

	// .globl	eq_f32

.visible .entry eq_f32(
	.param .u64 .ptr .align 1 eq_f32_param_0,
	.param .u64 .ptr .align 1 eq_f32_param_1,
	.param .u64 .ptr .align 1 eq_f32_param_2,
	.param .u32 eq_f32_param_3
)
{
	.reg .pred 	%p<3>;
	.reg .b32 	%r<6>;
	.reg .b32 	%f<4>;
	.reg .b64 	%rd<11>;

	ld.param.u64 	%rd1, [eq_f32_param_0];
	ld.param.u64 	%rd2, [eq_f32_param_1];
	ld.param.u64 	%rd3, [eq_f32_param_2];
	ld.param.u32 	%r2, [eq_f32_param_3];
	mov.u32 	%r3, %ctaid.x;
	mov.u32 	%r4, %ntid.x;
	mov.u32 	%r5, %tid.x;
	mad.lo.s32 	%r1, %r3, %r4, %r5;
	setp.ge.u32 	%p1, %r1, %r2;
	@%p1 bra 	$L__BB0_2;
	cvta.to.global.u64 	%rd4, %rd1;
	cvta.to.global.u64 	%rd5, %rd2;
	cvta.to.global.u64 	%rd6, %rd3;
	mul.wide.u32 	%rd7, %r1, 4;
	add.s64 	%rd8, %rd4, %rd7;
	ld.global.f32 	%f1, [%rd8];
	add.s64 	%rd9, %rd5, %rd7;
	ld.global.f32 	%f2, [%rd9];
	setp.eq.f32 	%p2, %f1, %f2;
	selp.f32 	%f3, 0f3F800000, 0f00000000, %p2;
	add.s64 	%rd10, %rd6, %rd7;
	st.global.f32 	[%rd10], %f3;
$L__BB0_2:
	ret;

}
	// .globl	ne_f32
.visible .entry ne_f32(
	.param .u64 .ptr .align 1 ne_f32_param_0,
	.param .u64 .ptr .align 1 ne_f32_param_1,
	.param .u64 .ptr .align 1 ne_f32_param_2,
	.param .u32 ne_f32_param_3
)
{
	.reg .pred 	%p<3>;
	.reg .b32 	%r<6>;
	.reg .b32 	%f<4>;
	.reg .b64 	%rd<11>;

	ld.param.u64 	%rd1, [ne_f32_param_0];
	ld.param.u64 	%rd2, [ne_f32_param_1];
	ld.param.u64 	%rd3, [ne_f32_param_2];
	ld.param.u32 	%r2, [ne_f32_param_3];
	mov.u32 	%r3, %ctaid.x;
	mov.u32 	%r4, %ntid.x;
	mov.u32 	%r5, %tid.x;
	mad.lo.s32 	%r1, %r3, %r4, %r5;
	setp.ge.u32 	%p1, %r1, %r2;
	@%p1 bra 	$L__BB1_2;
	cvta.to.global.u64 	%rd4, %rd1;
	cvta.to.global.u64 	%rd5, %rd2;
	cvta.to.global.u64 	%rd6, %rd3;
	mul.wide.u32 	%rd7, %r1, 4;
	add.s64 	%rd8, %rd4, %rd7;
	ld.global.f32 	%f1, [%rd8];
	add.s64 	%rd9, %rd5, %rd7;
	ld.global.f32 	%f2, [%rd9];
	setp.neu.f32 	%p2, %f1, %f2;
	selp.f32 	%f3, 0f3F800000, 0f00000000, %p2;
	add.s64 	%rd10, %rd6, %rd7;
	st.global.f32 	[%rd10], %f3;
$L__BB1_2:
	ret;

}
	// .globl	lt_f32
.visible .entry lt_f32(
	.param .u64 .ptr .align 1 lt_f32_param_0,
	.param .u64 .ptr .align 1 lt_f32_param_1,
	.param .u64 .ptr .align 1 lt_f32_param_2,
	.param .u32 lt_f32_param_3
)
{
	.reg .pred 	%p<3>;
	.reg .b32 	%r<6>;
	.reg .b32 	%f<4>;
	.reg .b64 	%rd<11>;

	ld.param.u64 	%rd1, [lt_f32_param_0];
	ld.param.u64 	%rd2, [lt_f32_param_1];
	ld.param.u64 	%rd3, [lt_f32_param_2];
	ld.param.u32 	%r2, [lt_f32_param_3];
	mov.u32 	%r3, %ctaid.x;
	mov.u32 	%r4, %ntid.x;
	mov.u32 	%r5, %tid.x;
	mad.lo.s32 	%r1, %r3, %r4, %r5;
	setp.ge.u32 	%p1, %r1, %r2;
	@%p1 bra 	$L__BB2_2;
	cvta.to.global.u64 	%rd4, %rd1;
	cvta.to.global.u64 	%rd5, %rd2;
	cvta.to.global.u64 	%rd6, %rd3;
	mul.wide.u32 	%rd7, %r1, 4;
	add.s64 	%rd8, %rd4, %rd7;
	ld.global.f32 	%f1, [%rd8];
	add.s64 	%rd9, %rd5, %rd7;
	ld.global.f32 	%f2, [%rd9];
	setp.lt.f32 	%p2, %f1, %f2;
	selp.f32 	%f3, 0f3F800000, 0f00000000, %p2;
	add.s64 	%rd10, %rd6, %rd7;
	st.global.f32 	[%rd10], %f3;
$L__BB2_2:
	ret;

}
	// .globl	le_f32
.visible .entry le_f32(
	.param .u64 .ptr .align 1 le_f32_param_0,
	.param .u64 .ptr .align 1 le_f32_param_1,
	.param .u64 .ptr .align 1 le_f32_param_2,
	.param .u32 le_f32_param_3
)
{
	.reg .pred 	%p<3>;
	.reg .b32 	%r<6>;
	.reg .b32 	%f<4>;
	.reg .b64 	%rd<11>;

	ld.param.u64 	%rd1, [le_f32_param_0];
	ld.param.u64 	%rd2, [le_f32_param_1];
	ld.param.u64 	%rd3, [le_f32_param_2];
	ld.param.u32 	%r2, [le_f32_param_3];
	mov.u32 	%r3, %ctaid.x;
	mov.u32 	%r4, %ntid.x;
	mov.u32 	%r5, %tid.x;
	mad.lo.s32 	%r1, %r3, %r4, %r5;
	setp.ge.u32 	%p1, %r1, %r2;
	@%p1 bra 	$L__BB3_2;
	cvta.to.global.u64 	%rd4, %rd1;
	cvta.to.global.u64 	%rd5, %rd2;
	cvta.to.global.u64 	%rd6, %rd3;
	mul.wide.u32 	%rd7, %r1, 4;
	add.s64 	%rd8, %rd4, %rd7;
	ld.global.f32 	%f1, [%rd8];
	add.s64 	%rd9, %rd5, %rd7;
	ld.global.f32 	%f2, [%rd9];
	setp.le.f32 	%p2, %f1, %f2;
	selp.f32 	%f3, 0f3F800000, 0f00000000, %p2;
	add.s64 	%rd10, %rd6, %rd7;
	st.global.f32 	[%rd10], %f3;
$L__BB3_2:
	ret;

}
	// .globl	gt_f32
.visible .entry gt_f32(
	.param .u64 .ptr .align 1 gt_f32_param_0,
	.param .u64 .ptr .align 1 gt_f32_param_1,
	.param .u64 .ptr .align 1 gt_f32_param_2,
	.param .u32 gt_f32_param_3
)
{
	.reg .pred 	%p<3>;
	.reg .b32 	%r<6>;
	.reg .b32 	%f<4>;
	.reg .b64 	%rd<11>;

	ld.param.u64 	%rd1, [gt_f32_param_0];
	ld.param.u64 	%rd2, [gt_f32_param_1];
	ld.param.u64 	%rd3, [gt_f32_param_2];
	ld.param.u32 	%r2, [gt_f32_param_3];
	mov.u32 	%r3, %ctaid.x;
	mov.u32 	%r4, %ntid.x;
	mov.u32 	%r5, %tid.x;
	mad.lo.s32 	%r1, %r3, %r4, %r5;
	setp.ge.u32 	%p1, %r1, %r2;
	@%p1 bra 	$L__BB4_2;
	cvta.to.global.u64 	%rd4, %rd1;
	cvta.to.global.u64 	%rd5, %rd2;
	cvta.to.global.u64 	%rd6, %rd3;
	mul.wide.u32 	%rd7, %r1, 4;
	add.s64 	%rd8, %rd4, %rd7;
	ld.global.f32 	%f1, [%rd8];
	add.s64 	%rd9, %rd5, %rd7;
	ld.global.f32 	%f2, [%rd9];
	setp.gt.f32 	%p2, %f1, %f2;
	selp.f32 	%f3, 0f3F800000, 0f00000000, %p2;
	add.s64 	%rd10, %rd6, %rd7;
	st.global.f32 	[%rd10], %f3;
$L__BB4_2:
	ret;

}
	// .globl	ge_f32
.visible .entry ge_f32(
	.param .u64 .ptr .align 1 ge_f32_param_0,
	.param .u64 .ptr .align 1 ge_f32_param_1,
	.param .u64 .ptr .align 1 ge_f32_param_2,
	.param .u32 ge_f32_param_3
)
{
	.reg .pred 	%p<3>;
	.reg .b32 	%r<6>;
	.reg .b32 	%f<4>;
	.reg .b64 	%rd<11>;

	ld.param.u64 	%rd1, [ge_f32_param_0];
	ld.param.u64 	%rd2, [ge_f32_param_1];
	ld.param.u64 	%rd3, [ge_f32_param_2];
	ld.param.u32 	%r2, [ge_f32_param_3];
	mov.u32 	%r3, %ctaid.x;
	mov.u32 	%r4, %ntid.x;
	mov.u32 	%r5, %tid.x;
	mad.lo.s32 	%r1, %r3, %r4, %r5;
	setp.ge.u32 	%p1, %r1, %r2;
	@%p1 bra 	$L__BB5_2;
	cvta.to.global.u64 	%rd4, %rd1;
	cvta.to.global.u64 	%rd5, %rd2;
	cvta.to.global.u64 	%rd6, %rd3;
	mul.wide.u32 	%rd7, %r1, 4;
	add.s64 	%rd8, %rd4, %rd7;
	ld.global.f32 	%f1, [%rd8];
	add.s64 	%rd9, %rd5, %rd7;
	ld.global.f32 	%f2, [%rd9];
	setp.ge.f32 	%p2, %f1, %f2;
	selp.f32 	%f3, 0f3F800000, 0f00000000, %p2;
	add.s64 	%rd10, %rd6, %rd7;
	st.global.f32 	[%rd10], %f3;
$L__BB5_2:
	ret;

}
	// .globl	eq_f64
.visible .entry eq_f64(
	.param .u64 .ptr .align 1 eq_f64_param_0,
	.param .u64 .ptr .align 1 eq_f64_param_1,
	.param .u64 .ptr .align 1 eq_f64_param_2,
	.param .u32 eq_f64_param_3
)
{
	.reg .pred 	%p<3>;
	.reg .b32 	%r<6>;
	.reg .b64 	%rd<11>;
	.reg .b64 	%fd<4>;

	ld.param.u64 	%rd1, [eq_f64_param_0];
	ld.param.u64 	%rd2, [eq_f64_param_1];
	ld.param.u64 	%rd3, [eq_f64_param_2];
	ld.param.u32 	%r2, [eq_f64_param_3];
	mov.u32 	%r3, %ctaid.x;
	mov.u32 	%r4, %ntid.x;
	mov.u32 	%r5, %tid.x;
	mad.lo.s32 	%r1, %r3, %r4, %r5;
	setp.ge.u32 	%p1, %r1, %r2;
	@%p1 bra 	$L__BB6_2;
	cvta.to.global.u64 	%rd4, %rd1;
	cvta.to.global.u64 	%rd5, %rd2;
	cvta.to.global.u64 	%rd6, %rd3;
	mul.wide.u32 	%rd7, %r1, 8;
	add.s64 	%rd8, %rd4, %rd7;
	ld.global.f64 	%fd1, [%rd8];
	add.s64 	%rd9, %rd5, %rd7;
	ld.global.f64 	%fd2, [%rd9];
	setp.eq.f64 	%p2, %fd1, %fd2;
	selp.f64 	%fd3, 0d3FF0000000000000, 0d0000000000000000, %p2;
	add.s64 	%rd10, %rd6, %rd7;
	st.global.f64 	[%rd10], %fd3;
$L__BB6_2:
	ret;

}
	// .globl	ne_f64
.visible .entry ne_f64(
	.param .u64 .ptr .align 1 ne_f64_param_0,
	.param .u64 .ptr .align 1 ne_f64_param_1,
	.param .u64 .ptr .align 1 ne_f64_param_2,
	.param .u32 ne_f64_param_3
)
{
	.reg .pred 	%p<3>;
	.reg .b32 	%r<6>;
	.reg .b64 	%rd<11>;
	.reg .b64 	%fd<4>;

	ld.param.u64 	%rd1, [ne_f64_param_0];
	ld.param.u64 	%rd2, [ne_f64_param_1];
	ld.param.u64 	%rd3, [ne_f64_param_2];
	ld.param.u32 	%r2, [ne_f64_param_3];
	mov.u32 	%r3, %ctaid.x;
	mov.u32 	%r4, %ntid.x;
	mov.u32 	%r5, %tid.x;
	mad.lo.s32 	%r1, %r3, %r4, %r5;
	setp.ge.u32 	%p1, %r1, %r2;
	@%p1 bra 	$L__BB7_2;
	cvta.to.global.u64 	%rd4, %rd1;
	cvta.to.global.u64 	%rd5, %rd2;
	cvta.to.global.u64 	%rd6, %rd3;
	mul.wide.u32 	%rd7, %r1, 8;
	add.s64 	%rd8, %rd4, %rd7;
	ld.global.f64 	%fd1, [%rd8];
	add.s64 	%rd9, %rd5, %rd7;
	ld.global.f64 	%fd2, [%rd9];
	setp.neu.f64 	%p2, %fd1, %fd2;
	selp.f64 	%fd3, 0d3FF0000000000000, 0d0000000000000000, %p2;
	add.s64 	%rd10, %rd6, %rd7;
	st.global.f64 	[%rd10], %fd3;
$L__BB7_2:
	ret;

}
	// .globl	lt_f64
.visible .entry lt_f64(
	.param .u64 .ptr .align 1 lt_f64_param_0,
	.param .u64 .ptr .align 1 lt_f64_param_1,
	.param .u64 .ptr .align 1 lt_f64_param_2,
	.param .u32 lt_f64_param_3
)
{
	.reg .pred 	%p<3>;
	.reg .b32 	%r<6>;
	.reg .b64 	%rd<11>;
	.reg .b64 	%fd<4>;

	ld.param.u64 	%rd1, [lt_f64_param_0];
	ld.param.u64 	%rd2, [lt_f64_param_1];
	ld.param.u64 	%rd3, [lt_f64_param_2];
	ld.param.u32 	%r2, [lt_f64_param_3];
	mov.u32 	%r3, %ctaid.x;
	mov.u32 	%r4, %ntid.x;
	mov.u32 	%r5, %tid.x;
	mad.lo.s32 	%r1, %r3, %r4, %r5;
	setp.ge.u32 	%p1, %r1, %r2;
	@%p1 bra 	$L__BB8_2;
	cvta.to.global.u64 	%rd4, %rd1;
	cvta.to.global.u64 	%rd5, %rd2;
	cvta.to.global.u64 	%rd6, %rd3;
	mul.wide.u32 	%rd7, %r1, 8;
	add.s64 	%rd8, %rd4, %rd7;
	ld.global.f64 	%fd1, [%rd8];
	add.s64 	%rd9, %rd5, %rd7;
	ld.global.f64 	%fd2, [%rd9];
	setp.lt.f64 	%p2, %fd1, %fd2;
	selp.f64 	%fd3, 0d3FF0000000000000, 0d0000000000000000, %p2;
	add.s64 	%rd10, %rd6, %rd7;
	st.global.f64 	[%rd10], %fd3;
$L__BB8_2:
	ret;

}
	// .globl	le_f64
.visible .entry le_f64(
	.param .u64 .ptr .align 1 le_f64_param_0,
	.param .u64 .ptr .align 1 le_f64_param_1,
	.param .u64 .ptr .align 1 le_f64_param_2,
	.param .u32 le_f64_param_3
)
{
	.reg .pred 	%p<3>;
	.reg .b32 	%r<6>;
	.reg .b64 	%rd<11>;
	.reg .b64 	%fd<4>;

	ld.param.u64 	%rd1, [le_f64_param_0];
	ld.param.u64 	%rd2, [le_f64_param_1];
	ld.param.u64 	%rd3, [le_f64_param_2];
	ld.param.u32 	%r2, [le_f64_param_3];
	mov.u32 	%r3, %ctaid.x;
	mov.u32 	%r4, %ntid.x;
	mov.u32 	%r5, %tid.x;
	mad.lo.s32 	%r1, %r3, %r4, %r5;
	setp.ge.u32 	%p1, %r1, %r2;
	@%p1 bra 	$L__BB9_2;
	cvta.to.global.u64 	%rd4, %rd1;
	cvta.to.global.u64 	%rd5, %rd2;
	cvta.to.global.u64 	%rd6, %rd3;
	mul.wide.u32 	%rd7, %r1, 8;
	add.s64 	%rd8, %rd4, %rd7;
	ld.global.f64 	%fd1, [%rd8];
	add.s64 	%rd9, %rd5, %rd7;
	ld.global.f64 	%fd2, [%rd9];
	setp.le.f64 	%p2, %fd1, %fd2;
	selp.f64 	%fd3, 0d3FF0000000000000, 0d0000000000000000, %p2;
	add.s64 	%rd10, %rd6, %rd7;
	st.global.f64 	[%rd10], %fd3;
$L__BB9_2:
	ret;

}
	// .globl	gt_f64
.visible .entry gt_f64(
	.param .u64 .ptr .align 1 gt_f64_param_0,
	.param .u64 .ptr .align 1 gt_f64_param_1,
	.param .u64 .ptr .align 1 gt_f64_param_2,
	.param .u32 gt_f64_param_3
)
{
	.reg .pred 	%p<3>;
	.reg .b32 	%r<6>;
	.reg .b64 	%rd<11>;
	.reg .b64 	%fd<4>;

	ld.param.u64 	%rd1, [gt_f64_param_0];
	ld.param.u64 	%rd2, [gt_f64_param_1];
	ld.param.u64 	%rd3, [gt_f64_param_2];
	ld.param.u32 	%r2, [gt_f64_param_3];
	mov.u32 	%r3, %ctaid.x;
	mov.u32 	%r4, %ntid.x;
	mov.u32 	%r5, %tid.x;
	mad.lo.s32 	%r1, %r3, %r4, %r5;
	setp.ge.u32 	%p1, %r1, %r2;
	@%p1 bra 	$L__BB10_2;
	cvta.to.global.u64 	%rd4, %rd1;
	cvta.to.global.u64 	%rd5, %rd2;
	cvta.to.global.u64 	%rd6, %rd3;
	mul.wide.u32 	%rd7, %r1, 8;
	add.s64 	%rd8, %rd4, %rd7;
	ld.global.f64 	%fd1, [%rd8];
	add.s64 	%rd9, %rd5, %rd7;
	ld.global.f64 	%fd2, [%rd9];
	setp.gt.f64 	%p2, %fd1, %fd2;
	selp.f64 	%fd3, 0d3FF0000000000000, 0d0000000000000000, %p2;
	add.s64 	%rd10, %rd6, %rd7;
	st.global.f64 	[%rd10], %fd3;
$L__BB10_2:
	ret;

}
	// .globl	ge_f64
.visible .entry ge_f64(
	.param .u64 .ptr .align 1 ge_f64_param_0,
	.param .u64 .ptr .align 1 ge_f64_param_1,
	.param .u64 .ptr .align 1 ge_f64_param_2,
	.param .u32 ge_f64_param_3
)
{
	.reg .pred 	%p<3>;
	.reg .b32 	%r<6>;
	.reg .b64 	%rd<11>;
	.reg .b64 	%fd<4>;

	ld.param.u64 	%rd1, [ge_f64_param_0];
	ld.param.u64 	%rd2, [ge_f64_param_1];
	ld.param.u64 	%rd3, [ge_f64_param_2];
	ld.param.u32 	%r2, [ge_f64_param_3];
	mov.u32 	%r3, %ctaid.x;
	mov.u32 	%r4, %ntid.x;
	mov.u32 	%r5, %tid.x;
	mad.lo.s32 	%r1, %r3, %r4, %r5;
	setp.ge.u32 	%p1, %r1, %r2;
	@%p1 bra 	$L__BB11_2;
	cvta.to.global.u64 	%rd4, %rd1;
	cvta.to.global.u64 	%rd5, %rd2;
	cvta.to.global.u64 	%rd6, %rd3;
	mul.wide.u32 	%rd7, %r1, 8;
	add.s64 	%rd8, %rd4, %rd7;
	ld.global.f64 	%fd1, [%rd8];
	add.s64 	%rd9, %rd5, %rd7;
	ld.global.f64 	%fd2, [%rd9];
	setp.ge.f64 	%p2, %fd1, %fd2;
	selp.f64 	%fd3, 0d3FF0000000000000, 0d0000000000000000, %p2;
	add.s64 	%rd10, %rd6, %rd7;
	st.global.f64 	[%rd10], %fd3;
$L__BB11_2:
	ret;

}
	// .globl	eq_i32
.visible .entry eq_i32(
	.param .u64 .ptr .align 1 eq_i32_param_0,
	.param .u64 .ptr .align 1 eq_i32_param_1,
	.param .u64 .ptr .align 1 eq_i32_param_2,
	.param .u32 eq_i32_param_3
)
{
	.reg .pred 	%p<3>;
	.reg .b32 	%r<9>;
	.reg .b64 	%rd<11>;

	ld.param.u64 	%rd1, [eq_i32_param_0];
	ld.param.u64 	%rd2, [eq_i32_param_1];
	ld.param.u64 	%rd3, [eq_i32_param_2];
	ld.param.u32 	%r2, [eq_i32_param_3];
	mov.u32 	%r3, %ctaid.x;
	mov.u32 	%r4, %ntid.x;
	mov.u32 	%r5, %tid.x;
	mad.lo.s32 	%r1, %r3, %r4, %r5;
	setp.ge.u32 	%p1, %r1, %r2;
	@%p1 bra 	$L__BB12_2;
	cvta.to.global.u64 	%rd4, %rd1;
	cvta.to.global.u64 	%rd5, %rd2;
	cvta.to.global.u64 	%rd6, %rd3;
	mul.wide.u32 	%rd7, %r1, 4;
	add.s64 	%rd8, %rd4, %rd7;
	ld.global.u32 	%r6, [%rd8];
	add.s64 	%rd9, %rd5, %rd7;
	ld.global.u32 	%r7, [%rd9];
	setp.eq.s32 	%p2, %r6, %r7;
	selp.u32 	%r8, 1, 0, %p2;
	add.s64 	%rd10, %rd6, %rd7;
	st.global.u32 	[%rd10], %r8;
$L__BB12_2:
	ret;

}
	// .globl	ne_i32
.visible .entry ne_i32(
	.param .u64 .ptr .align 1 ne_i32_param_0,
	.param .u64 .ptr .align 1 ne_i32_param_1,
	.param .u64 .ptr .align 1 ne_i32_param_2,
	.param .u32 ne_i32_param_3
)
{
	.reg .pred 	%p<3>;
	.reg .b32 	%r<9>;
	.reg .b64 	%rd<11>;

	ld.param.u64 	%rd1, [ne_i32_param_0];
	ld.param.u64 	%rd2, [ne_i32_param_1];
	ld.param.u64 	%rd3, [ne_i32_param_2];
	ld.param.u32 	%r2, [ne_i32_param_3];
	mov.u32 	%r3, %ctaid.x;
	mov.u32 	%r4, %ntid.x;
	mov.u32 	%r5, %tid.x;
	mad.lo.s32 	%r1, %r3, %r4, %r5;
	setp.ge.u32 	%p1, %r1, %r2;
	@%p1 bra 	$L__BB13_2;
	cvta.to.global.u64 	%rd4, %rd1;
	cvta.to.global.u64 	%rd5, %rd2;
	cvta.to.global.u64 	%rd6, %rd3;
	mul.wide.u32 	%rd7, %r1, 4;
	add.s64 	%rd8, %rd4, %rd7;
	ld.global.u32 	%r6, [%rd8];
	add.s64 	%rd9, %rd5, %rd7;
	ld.global.u32 	%r7, [%rd9];
	setp.ne.s32 	%p2, %r6, %r7;
	selp.u32 	%r8, 1, 0, %p2;
	add.s64 	%rd10, %rd6, %rd7;
	st.global.u32 	[%rd10], %r8;
$L__BB13_2:
	ret;

}
	// .globl	lt_i32
.visible .entry lt_i32(
	.param .u64 .ptr .align 1 lt_i32_param_0,
	.param .u64 .ptr .align 1 lt_i32_param_1,
	.param .u64 .ptr .align 1 lt_i32_param_2,
	.param .u32 lt_i32_param_3
)
{
	.reg .pred 	%p<3>;
	.reg .b32 	%r<9>;
	.reg .b64 	%rd<11>;

	ld.param.u64 	%rd1, [lt_i32_param_0];
	ld.param.u64 	%rd2, [lt_i32_param_1];
	ld.param.u64 	%rd3, [lt_i32_param_2];
	ld.param.u32 	%r2, [lt_i32_param_3];
	mov.u32 	%r3, %ctaid.x;
	mov.u32 	%r4, %ntid.x;
	mov.u32 	%r5, %tid.x;
	mad.lo.s32 	%r1, %r3, %r4, %r5;
	setp.ge.u32 	%p1, %r1, %r2;
	@%p1 bra 	$L__BB14_2;
	cvta.to.global.u64 	%rd4, %rd1;
	cvta.to.global.u64 	%rd5, %rd2;
	cvta.to.global.u64 	%rd6, %rd3;
	mul.wide.u32 	%rd7, %r1, 4;
	add.s64 	%rd8, %rd4, %rd7;
	ld.global.u32 	%r6, [%rd8];
	add.s64 	%rd9, %rd5, %rd7;
	ld.global.u32 	%r7, [%rd9];
	setp.lt.s32 	%p2, %r6, %r7;
	selp.u32 	%r8, 1, 0, %p2;
	add.s64 	%rd10, %rd6, %rd7;
	st.global.u32 	[%rd10], %r8;
$L__BB14_2:
	ret;

}
	// .globl	le_i32
.visible .entry le_i32(
	.param .u64 .ptr .align 1 le_i32_param_0,
	.param .u64 .ptr .align 1 le_i32_param_1,
	.param .u64 .ptr .align 1 le_i32_param_2,
	.param .u32 le_i32_param_3
)
{
	.reg .pred 	%p<3>;
	.reg .b32 	%r<9>;
	.reg .b64 	%rd<11>;

	ld.param.u64 	%rd1, [le_i32_param_0];
	ld.param.u64 	%rd2, [le_i32_param_1];
	ld.param.u64 	%rd3, [le_i32_param_2];
	ld.param.u32 	%r2, [le_i32_param_3];
	mov.u32 	%r3, %ctaid.x;
	mov.u32 	%r4, %ntid.x;
	mov.u32 	%r5, %tid.x;
	mad.lo.s32 	%r1, %r3, %r4, %r5;
	setp.ge.u32 	%p1, %r1, %r2;
	@%p1 bra 	$L__BB15_2;
	cvta.to.global.u64 	%rd4, %rd1;
	cvta.to.global.u64 	%rd5, %rd2;
	cvta.to.global.u64 	%rd6, %rd3;
	mul.wide.u32 	%rd7, %r1, 4;
	add.s64 	%rd8, %rd4, %rd7;
	ld.global.u32 	%r6, [%rd8];
	add.s64 	%rd9, %rd5, %rd7;
	ld.global.u32 	%r7, [%rd9];
	setp.le.s32 	%p2, %r6, %r7;
	selp.u32 	%r8, 1, 0, %p2;
	add.s64 	%rd10, %rd6, %rd7;
	st.global.u32 	[%rd10], %r8;
$L__BB15_2:
	ret;

}
	// .globl	gt_i32
.visible .entry gt_i32(
	.param .u64 .ptr .align 1 gt_i32_param_0,
	.param .u64 .ptr .align 1 gt_i32_param_1,
	.param .u64 .ptr .align 1 gt_i32_param_2,
	.param .u32 gt_i32_param_3
)
{
	.reg .pred 	%p<3>;
	.reg .b32 	%r<9>;
	.reg .b64 	%rd<11>;

	ld.param.u64 	%rd1, [gt_i32_param_0];
	ld.param.u64 	%rd2, [gt_i32_param_1];
	ld.param.u64 	%rd3, [gt_i32_param_2];
	ld.param.u32 	%r2, [gt_i32_param_3];
	mov.u32 	%r3, %ctaid.x;
	mov.u32 	%r4, %ntid.x;
	mov.u32 	%r5, %tid.x;
	mad.lo.s32 	%r1, %r3, %r4, %r5;
	setp.ge.u32 	%p1, %r1, %r2;
	@%p1 bra 	$L__BB16_2;
	cvta.to.global.u64 	%rd4, %rd1;
	cvta.to.global.u64 	%rd5, %rd2;
	cvta.to.global.u64 	%rd6, %rd3;
	mul.wide.u32 	%rd7, %r1, 4;
	add.s64 	%rd8, %rd4, %rd7;
	ld.global.u32 	%r6, [%rd8];
	add.s64 	%rd9, %rd5, %rd7;
	ld.global.u32 	%r7, [%rd9];
	setp.gt.s32 	%p2, %r6, %r7;
	selp.u32 	%r8, 1, 0, %p2;
	add.s64 	%rd10, %rd6, %rd7;
	st.global.u32 	[%rd10], %r8;
$L__BB16_2:
	ret;

}
	// .globl	ge_i32
.visible .entry ge_i32(
	.param .u64 .ptr .align 1 ge_i32_param_0,
	.param .u64 .ptr .align 1 ge_i32_param_1,
	.param .u64 .ptr .align 1 ge_i32_param_2,
	.param .u32 ge_i32_param_3
)
{
	.reg .pred 	%p<3>;
	.reg .b32 	%r<9>;
	.reg .b64 	%rd<11>;

	ld.param.u64 	%rd1, [ge_i32_param_0];
	ld.param.u64 	%rd2, [ge_i32_param_1];
	ld.param.u64 	%rd3, [ge_i32_param_2];
	ld.param.u32 	%r2, [ge_i32_param_3];
	mov.u32 	%r3, %ctaid.x;
	mov.u32 	%r4, %ntid.x;
	mov.u32 	%r5, %tid.x;
	mad.lo.s32 	%r1, %r3, %r4, %r5;
	setp.ge.u32 	%p1, %r1, %r2;
	@%p1 bra 	$L__BB17_2;
	cvta.to.global.u64 	%rd4, %rd1;
	cvta.to.global.u64 	%rd5, %rd2;
	cvta.to.global.u64 	%rd6, %rd3;
	mul.wide.u32 	%rd7, %r1, 4;
	add.s64 	%rd8, %rd4, %rd7;
	ld.global.u32 	%r6, [%rd8];
	add.s64 	%rd9, %rd5, %rd7;
	ld.global.u32 	%r7, [%rd9];
	setp.ge.s32 	%p2, %r6, %r7;
	selp.u32 	%r8, 1, 0, %p2;
	add.s64 	%rd10, %rd6, %rd7;
	st.global.u32 	[%rd10], %r8;
$L__BB17_2:
	ret;

}
	// .globl	eq_i64
.visible .entry eq_i64(
	.param .u64 .ptr .align 1 eq_i64_param_0,
	.param .u64 .ptr .align 1 eq_i64_param_1,
	.param .u64 .ptr .align 1 eq_i64_param_2,
	.param .u32 eq_i64_param_3
)
{
	.reg .pred 	%p<3>;
	.reg .b32 	%r<6>;
	.reg .b64 	%rd<14>;

	ld.param.u64 	%rd1, [eq_i64_param_0];
	ld.param.u64 	%rd2, [eq_i64_param_1];
	ld.param.u64 	%rd3, [eq_i64_param_2];
	ld.param.u32 	%r2, [eq_i64_param_3];
	mov.u32 	%r3, %ctaid.x;
	mov.u32 	%r4, %ntid.x;
	mov.u32 	%r5, %tid.x;
	mad.lo.s32 	%r1, %r3, %r4, %r5;
	setp.ge.u32 	%p1, %r1, %r2;
	@%p1 bra 	$L__BB18_2;
	cvta.to.global.u64 	%rd4, %rd1;
	cvta.to.global.u64 	%rd5, %rd2;
	cvta.to.global.u64 	%rd6, %rd3;
	mul.wide.u32 	%rd7, %r1, 8;
	add.s64 	%rd8, %rd4, %rd7;
	ld.global.u64 	%rd9, [%rd8];
	add.s64 	%rd10, %rd5, %rd7;
	ld.global.u64 	%rd11, [%rd10];
	setp.eq.s64 	%p2, %rd9, %rd11;
	selp.u64 	%rd12, 1, 0, %p2;
	add.s64 	%rd13, %rd6, %rd7;
	st.global.u64 	[%rd13], %rd12;
$L__BB18_2:
	ret;

}
	// .globl	ne_i64
.visible .entry ne_i64(
	.param .u64 .ptr .align 1 ne_i64_param_0,
	.param .u64 .ptr .align 1 ne_i64_param_1,
	.param .u64 .ptr .align 1 ne_i64_param_2,
	.param .u32 ne_i64_param_3
)
{
	.reg .pred 	%p<3>;
	.reg .b32 	%r<6>;
	.reg .b64 	%rd<14>;

	ld.param.u64 	%rd1, [ne_i64_param_0];
	ld.param.u64 	%rd2, [ne_i64_param_1];
	ld.param.u64 	%rd3, [ne_i64_param_2];
	ld.param.u32 	%r2, [ne_i64_param_3];
	mov.u32 	%r3, %ctaid.x;
	mov.u32 	%r4, %ntid.x;
	mov.u32 	%r5, %tid.x;
	mad.lo.s32 	%r1, %r3, %r4, %r5;
	setp.ge.u32 	%p1, %r1, %r2;
	@%p1 bra 	$L__BB19_2;
	cvta.to.global.u64 	%rd4, %rd1;
	cvta.to.global.u64 	%rd5, %rd2;
	cvta.to.global.u64 	%rd6, %rd3;
	mul.wide.u32 	%rd7, %r1, 8;
	add.s64 	%rd8, %rd4, %rd7;
	ld.global.u64 	%rd9, [%rd8];
	add.s64 	%rd10, %rd5, %rd7;
	ld.global.u64 	%rd11, [%rd10];
	setp.ne.s64 	%p2, %rd9, %rd11;
	selp.u64 	%rd12, 1, 0, %p2;
	add.s64 	%rd13, %rd6, %rd7;
	st.global.u64 	[%rd13], %rd12;
$L__BB19_2:
	ret;

}
	// .globl	lt_i64
.visible .entry lt_i64(
	.param .u64 .ptr .align 1 lt_i64_param_0,
	.param .u64 .ptr .align 1 lt_i64_param_1,
	.param .u64 .ptr .align 1 lt_i64_param_2,
	.param .u32 lt_i64_param_3
)
{
	.reg .pred 	%p<3>;
	.reg .b32 	%r<6>;
	.reg .b64 	%rd<14>;

	ld.param.u64 	%rd1, [lt_i64_param_0];
	ld.param.u64 	%rd2, [lt_i64_param_1];
	ld.param.u64 	%rd3, [lt_i64_param_2];
	ld.param.u32 	%r2, [lt_i64_param_3];
	mov.u32 	%r3, %ctaid.x;
	mov.u32 	%r4, %ntid.x;
	mov.u32 	%r5, %tid.x;
	mad.lo.s32 	%r1, %r3, %r4, %r5;
	setp.ge.u32 	%p1, %r1, %r2;
	@%p1 bra 	$L__BB20_2;
	cvta.to.global.u64 	%rd4, %rd1;
	cvta.to.global.u64 	%rd5, %rd2;
	cvta.to.global.u64 	%rd6, %rd3;
	mul.wide.u32 	%rd7, %r1, 8;
	add.s64 	%rd8, %rd4, %rd7;
	ld.global.u64 	%rd9, [%rd8];
	add.s64 	%rd10, %rd5, %rd7;
	ld.global.u64 	%rd11, [%rd10];
	setp.lt.s64 	%p2, %rd9, %rd11;
	selp.u64 	%rd12, 1, 0, %p2;
	add.s64 	%rd13, %rd6, %rd7;
	st.global.u64 	[%rd13], %rd12;
$L__BB20_2:
	ret;

}
	// .globl	le_i64
.visible .entry le_i64(
	.param .u64 .ptr .align 1 le_i64_param_0,
	.param .u64 .ptr .align 1 le_i64_param_1,
	.param .u64 .ptr .align 1 le_i64_param_2,
	.param .u32 le_i64_param_3
)
{
	.reg .pred 	%p<3>;
	.reg .b32 	%r<6>;
	.reg .b64 	%rd<14>;

	ld.param.u64 	%rd1, [le_i64_param_0];
	ld.param.u64 	%rd2, [le_i64_param_1];
	ld.param.u64 	%rd3, [le_i64_param_2];
	ld.param.u32 	%r2, [le_i64_param_3];
	mov.u32 	%r3, %ctaid.x;
	mov.u32 	%r4, %ntid.x;
	mov.u32 	%r5, %tid.x;
	mad.lo.s32 	%r1, %r3, %r4, %r5;
	setp.ge.u32 	%p1, %r1, %r2;
	@%p1 bra 	$L__BB21_2;
	cvta.to.global.u64 	%rd4, %rd1;
	cvta.to.global.u64 	%rd5, %rd2;
	cvta.to.global.u64 	%rd6, %rd3;
	mul.wide.u32 	%rd7, %r1, 8;
	add.s64 	%rd8, %rd4, %rd7;
	ld.global.u64 	%rd9, [%rd8];
	add.s64 	%rd10, %rd5, %rd7;
	ld.global.u64 	%rd11, [%rd10];
	setp.le.s64 	%p2, %rd9, %rd11;
	selp.u64 	%rd12, 1, 0, %p2;
	add.s64 	%rd13, %rd6, %rd7;
	st.global.u64 	[%rd13], %rd12;
$L__BB21_2:
	ret;

}
	// .globl	gt_i64
.visible .entry gt_i64(
	.param .u64 .ptr .align 1 gt_i64_param_0,
	.param .u64 .ptr .align 1 gt_i64_param_1,
	.param .u64 .ptr .align 1 gt_i64_param_2,
	.param .u32 gt_i64_param_3
)
{
	.reg .pred 	%p<3>;
	.reg .b32 	%r<6>;
	.reg .b64 	%rd<14>;

	ld.param.u64 	%rd1, [gt_i64_param_0];
	ld.param.u64 	%rd2, [gt_i64_param_1];
	ld.param.u64 	%rd3, [gt_i64_param_2];
	ld.param.u32 	%r2, [gt_i64_param_3];
	mov.u32 	%r3, %ctaid.x;
	mov.u32 	%r4, %ntid.x;
	mov.u32 	%r5, %tid.x;
	mad.lo.s32 	%r1, %r3, %r4, %r5;
	setp.ge.u32 	%p1, %r1, %r2;
	@%p1 bra 	$L__BB22_2;
	cvta.to.global.u64 	%rd4, %rd1;
	cvta.to.global.u64 	%rd5, %rd2;
	cvta.to.global.u64 	%rd6, %rd3;
	mul.wide.u32 	%rd7, %r1, 8;
	add.s64 	%rd8, %rd4, %rd7;
	ld.global.u64 	%rd9, [%rd8];
	add.s64 	%rd10, %rd5, %rd7;
	ld.global.u64 	%rd11, [%rd10];
	setp.gt.s64 	%p2, %rd9, %rd11;
	selp.u64 	%rd12, 1, 0, %p2;
	add.s64 	%rd13, %rd6, %rd7;
	st.global.u64 	[%rd13], %rd12;
$L__BB22_2:
	ret;

}
	// .globl	ge_i64
.visible .entry ge_i64(
	.param .u64 .ptr .align 1 ge_i64_param_0,
	.param .u64 .ptr .align 1 ge_i64_param_1,
	.param .u64 .ptr .align 1 ge_i64_param_2,
	.param .u32 ge_i64_param_3
)
{
	.reg .pred 	%p<3>;
	.reg .b32 	%r<6>;
	.reg .b64 	%rd<14>;

	ld.param.u64 	%rd1, [ge_i64_param_0];
	ld.param.u64 	%rd2, [ge_i64_param_1];
	ld.param.u64 	%rd3, [ge_i64_param_2];
	ld.param.u32 	%r2, [ge_i64_param_3];
	mov.u32 	%r3, %ctaid.x;
	mov.u32 	%r4, %ntid.x;
	mov.u32 	%r5, %tid.x;
	mad.lo.s32 	%r1, %r3, %r4, %r5;
	setp.ge.u32 	%p1, %r1, %r2;
	@%p1 bra 	$L__BB23_2;
	cvta.to.global.u64 	%rd4, %rd1;
	cvta.to.global.u64 	%rd5, %rd2;
	cvta.to.global.u64 	%rd6, %rd3;
	mul.wide.u32 	%rd7, %r1, 8;
	add.s64 	%rd8, %rd4, %rd7;
	ld.global.u64 	%rd9, [%rd8];
	add.s64 	%rd10, %rd5, %rd7;
	ld.global.u64 	%rd11, [%rd10];
	setp.ge.s64 	%p2, %rd9, %rd11;
	selp.u64 	%rd12, 1, 0, %p2;
	add.s64 	%rd13, %rd6, %rd7;
	st.global.u64 	[%rd13], %rd12;
$L__BB23_2:
	ret;

}
	// .globl	eq_broadcast_f32
.visible .entry eq_broadcast_f32(
	.param .u64 .ptr .align 1 eq_broadcast_f32_param_0,
	.param .u64 .ptr .align 1 eq_broadcast_f32_param_1,
	.param .u64 .ptr .align 1 eq_broadcast_f32_param_2,
	.param .u64 .ptr .align 1 eq_broadcast_f32_param_3,
	.param .u64 .ptr .align 1 eq_broadcast_f32_param_4,
	.param .u64 .ptr .align 1 eq_broadcast_f32_param_5,
	.param .u32 eq_broadcast_f32_param_6,
	.param .u32 eq_broadcast_f32_param_7
)
{
	.reg .pred 	%p<12>;
	.reg .b32 	%r<203>;
	.reg .b32 	%f<4>;
	.reg .b64 	%rd<86>;

	ld.param.u64 	%rd8, [eq_broadcast_f32_param_0];
	ld.param.u64 	%rd9, [eq_broadcast_f32_param_1];
	ld.param.u64 	%rd10, [eq_broadcast_f32_param_2];
	ld.param.u64 	%rd11, [eq_broadcast_f32_param_3];
	ld.param.u64 	%rd12, [eq_broadcast_f32_param_4];
	ld.param.u64 	%rd13, [eq_broadcast_f32_param_5];
	ld.param.u32 	%r48, [eq_broadcast_f32_param_6];
	ld.param.u32 	%r49, [eq_broadcast_f32_param_7];
	cvta.to.global.u64 	%rd1, %rd12;
	cvta.to.global.u64 	%rd2, %rd11;
	cvta.to.global.u64 	%rd3, %rd13;
	mov.u32 	%r50, %ctaid.x;
	mov.u32 	%r51, %ntid.x;
	mov.u32 	%r52, %tid.x;
	mad.lo.s32 	%r1, %r50, %r51, %r52;
	setp.ge.u32 	%p1, %r1, %r49;
	@%p1 bra 	$L__BB24_16;
	add.s32 	%r191, %r48, -1;
	setp.lt.s32 	%p2, %r191, 0;
	mov.b64 	%rd84, 0;
	mov.u64 	%rd85, %rd84;
	@%p2 bra 	$L__BB24_15;
	and.b32  	%r3, %r48, 7;
	setp.lt.u32 	%p3, %r191, 7;
	mov.b32 	%r202, 0;
	mov.u32 	%r201, %r202;
	mov.u32 	%r194, %r1;
	@%p3 bra 	$L__BB24_6;
	add.s32 	%r179, %r48, -4;
	and.b32  	%r56, %r48, -8;
	neg.s32 	%r178, %r56;
	mov.b32 	%r202, 0;
	mov.u32 	%r194, %r1;
$L__BB24_4:
	.pragma "nounroll";
	add.s32 	%r57, %r179, 3;
	mul.wide.u32 	%rd15, %r57, 4;
	add.s64 	%rd16, %rd3, %rd15;
	ld.global.u32 	%r58, [%rd16];
	div.u32 	%r59, %r194, %r58;
	mul.lo.s32 	%r60, %r59, %r58;
	sub.s32 	%r61, %r194, %r60;
	add.s64 	%rd17, %rd2, %rd15;
	ld.global.u32 	%r62, [%rd17];
	mad.lo.s32 	%r63, %r62, %r61, %r201;
	add.s64 	%rd18, %rd1, %rd15;
	ld.global.u32 	%r64, [%rd18];
	mad.lo.s32 	%r65, %r64, %r61, %r202;
	add.s32 	%r66, %r179, 2;
	mul.wide.u32 	%rd19, %r66, 4;
	add.s64 	%rd20, %rd3, %rd19;
	ld.global.u32 	%r67, [%rd20];
	div.u32 	%r68, %r59, %r67;
	mul.lo.s32 	%r69, %r68, %r67;
	sub.s32 	%r70, %r59, %r69;
	add.s64 	%rd21, %rd2, %rd19;
	ld.global.u32 	%r71, [%rd21];
	mad.lo.s32 	%r72, %r71, %r70, %r63;
	add.s64 	%rd22, %rd1, %rd19;
	ld.global.u32 	%r73, [%rd22];
	mad.lo.s32 	%r74, %r73, %r70, %r65;
	add.s32 	%r75, %r179, 1;
	mul.wide.u32 	%rd23, %r75, 4;
	add.s64 	%rd24, %rd3, %rd23;
	ld.global.u32 	%r76, [%rd24];
	div.u32 	%r77, %r68, %r76;
	mul.lo.s32 	%r78, %r77, %r76;
	sub.s32 	%r79, %r68, %r78;
	add.s64 	%rd25, %rd2, %rd23;
	ld.global.u32 	%r80, [%rd25];
	mad.lo.s32 	%r81, %r80, %r79, %r72;
	add.s64 	%rd26, %rd1, %rd23;
	ld.global.u32 	%r82, [%rd26];
	mad.lo.s32 	%r83, %r82, %r79, %r74;
	add.s32 	%r84, %r179, -4;
	mul.wide.u32 	%rd27, %r179, 4;
	add.s64 	%rd28, %rd3, %rd27;
	ld.global.u32 	%r85, [%rd28];
	div.u32 	%r86, %r77, %r85;
	mul.lo.s32 	%r87, %r86, %r85;
	sub.s32 	%r88, %r77, %r87;
	add.s64 	%rd29, %rd2, %rd27;
	ld.global.u32 	%r89, [%rd29];
	mad.lo.s32 	%r90, %r89, %r88, %r81;
	add.s64 	%rd30, %rd1, %rd27;
	ld.global.u32 	%r91, [%rd30];
	mad.lo.s32 	%r92, %r91, %r88, %r83;
	add.s32 	%r93, %r179, -1;
	mul.wide.u32 	%rd31, %r93, 4;
	add.s64 	%rd32, %rd3, %rd31;
	ld.global.u32 	%r94, [%rd32];
	div.u32 	%r95, %r86, %r94;
	mul.lo.s32 	%r96, %r95, %r94;
	sub.s32 	%r97, %r86, %r96;
	add.s64 	%rd33, %rd2, %rd31;
	ld.global.u32 	%r98, [%rd33];
	mad.lo.s32 	%r99, %r98, %r97, %r90;
	add.s64 	%rd34, %rd1, %rd31;
	ld.global.u32 	%r100, [%rd34];
	mad.lo.s32 	%r101, %r100, %r97, %r92;
	add.s32 	%r102, %r179, -2;
	mul.wide.u32 	%rd35, %r102, 4;
	add.s64 	%rd36, %rd3, %rd35;
	ld.global.u32 	%r103, [%rd36];
	div.u32 	%r104, %r95, %r103;
	mul.lo.s32 	%r105, %r104, %r103;
	sub.s32 	%r106, %r95, %r105;
	add.s64 	%rd37, %rd2, %rd35;
	ld.global.u32 	%r107, [%rd37];
	mad.lo.s32 	%r108, %r107, %r106, %r99;
	add.s64 	%rd38, %rd1, %rd35;
	ld.global.u32 	%r109, [%rd38];
	mad.lo.s32 	%r110, %r109, %r106, %r101;
	add.s32 	%r111, %r179, -3;
	mul.wide.u32 	%rd39, %r111, 4;
	add.s64 	%rd40, %rd3, %rd39;
	ld.global.u32 	%r112, [%rd40];
	div.u32 	%r113, %r104, %r112;
	mul.lo.s32 	%r114, %r113, %r112;
	sub.s32 	%r115, %r104, %r114;
	add.s64 	%rd41, %rd2, %rd39;
	ld.global.u32 	%r116, [%rd41];
	mad.lo.s32 	%r117, %r116, %r115, %r108;
	add.s64 	%rd42, %rd1, %rd39;
	ld.global.u32 	%r118, [%rd42];
	mad.lo.s32 	%r119, %r118, %r115, %r110;
	mul.wide.u32 	%rd43, %r84, 4;
	add.s64 	%rd44, %rd3, %rd43;
	ld.global.u32 	%r120, [%rd44];
	div.u32 	%r194, %r113, %r120;
	mul.lo.s32 	%r121, %r194, %r120;
	sub.s32 	%r122, %r113, %r121;
	add.s64 	%rd45, %rd2, %rd43;
	ld.global.u32 	%r123, [%rd45];
	mad.lo.s32 	%r201, %r123, %r122, %r117;
	add.s64 	%rd46, %rd1, %rd43;
	ld.global.u32 	%r124, [%rd46];
	mad.lo.s32 	%r202, %r124, %r122, %r119;
	add.s32 	%r179, %r179, -8;
	add.s32 	%r178, %r178, 8;
	setp.ne.s32 	%p4, %r178, 0;
	@%p4 bra 	$L__BB24_4;
	add.s32 	%r191, %r179, 3;
$L__BB24_6:
	setp.eq.s32 	%p5, %r3, 0;
	@%p5 bra 	$L__BB24_14;
	and.b32  	%r23, %r48, 3;
	setp.lt.u32 	%p6, %r3, 4;
	@%p6 bra 	$L__BB24_9;
	mul.wide.u32 	%rd47, %r191, 4;
	add.s64 	%rd48, %rd3, %rd47;
	ld.global.u32 	%r126, [%rd48];
	div.u32 	%r127, %r194, %r126;
	mul.lo.s32 	%r128, %r127, %r126;
	sub.s32 	%r129, %r194, %r128;
	add.s64 	%rd49, %rd2, %rd47;
	ld.global.u32 	%r130, [%rd49];
	mad.lo.s32 	%r131, %r130, %r129, %r201;
	add.s64 	%rd50, %rd1, %rd47;
	ld.global.u32 	%r132, [%rd50];
	mad.lo.s32 	%r133, %r132, %r129, %r202;
	add.s32 	%r134, %r191, -1;
	mul.wide.u32 	%rd51, %r134, 4;
	add.s64 	%rd52, %rd3, %rd51;
	ld.global.u32 	%r135, [%rd52];
	div.u32 	%r136, %r127, %r135;
	mul.lo.s32 	%r137, %r136, %r135;
	sub.s32 	%r138, %r127, %r137;
	add.s64 	%rd53, %rd2, %rd51;
	ld.global.u32 	%r139, [%rd53];
	mad.lo.s32 	%r140, %r139, %r138, %r131;
	add.s64 	%rd54, %rd1, %rd51;
	ld.global.u32 	%r141, [%rd54];
	mad.lo.s32 	%r142, %r141, %r138, %r133;
	add.s32 	%r143, %r191, -2;
	mul.wide.u32 	%rd55, %r143, 4;
	add.s64 	%rd56, %rd3, %rd55;
	ld.global.u32 	%r144, [%rd56];
	div.u32 	%r145, %r136, %r144;
	mul.lo.s32 	%r146, %r145, %r144;
	sub.s32 	%r147, %r136, %r146;
	add.s64 	%rd57, %rd2, %rd55;
	ld.global.u32 	%r148, [%rd57];
	mad.lo.s32 	%r149, %r148, %r147, %r140;
	add.s64 	%rd58, %rd1, %rd55;
	ld.global.u32 	%r150, [%rd58];
	mad.lo.s32 	%r151, %r150, %r147, %r142;
	add.s32 	%r152, %r191, -3;
	mul.wide.u32 	%rd59, %r152, 4;
	add.s64 	%rd60, %rd3, %rd59;
	ld.global.u32 	%r153, [%rd60];
	div.u32 	%r194, %r145, %r153;
	mul.lo.s32 	%r154, %r194, %r153;
	sub.s32 	%r155, %r145, %r154;
	add.s64 	%rd61, %rd2, %rd59;
	ld.global.u32 	%r156, [%rd61];
	mad.lo.s32 	%r201, %r156, %r155, %r149;
	add.s64 	%rd62, %rd1, %rd59;
	ld.global.u32 	%r157, [%rd62];
	mad.lo.s32 	%r202, %r157, %r155, %r151;
	add.s32 	%r191, %r191, -4;
$L__BB24_9:
	setp.eq.s32 	%p7, %r23, 0;
	@%p7 bra 	$L__BB24_14;
	setp.eq.s32 	%p8, %r23, 1;
	@%p8 bra 	$L__BB24_12;
	mul.wide.u32 	%rd63, %r191, 4;
	add.s64 	%rd64, %rd3, %rd63;
	ld.global.u32 	%r159, [%rd64];
	div.u32 	%r160, %r194, %r159;
	mul.lo.s32 	%r161, %r160, %r159;
	sub.s32 	%r162, %r194, %r161;
	add.s64 	%rd65, %rd2, %rd63;
	ld.global.u32 	%r163, [%rd65];
	mad.lo.s32 	%r164, %r163, %r162, %r201;
	add.s64 	%rd66, %rd1, %rd63;
	ld.global.u32 	%r165, [%rd66];
	mad.lo.s32 	%r166, %r165, %r162, %r202;
	add.s32 	%r167, %r191, -1;
	mul.wide.u32 	%rd67, %r167, 4;
	add.s64 	%rd68, %rd3, %rd67;
	ld.global.u32 	%r168, [%rd68];
	div.u32 	%r194, %r160, %r168;
	mul.lo.s32 	%r169, %r194, %r168;
	sub.s32 	%r170, %r160, %r169;
	add.s64 	%rd69, %rd2, %rd67;
	ld.global.u32 	%r171, [%rd69];
	mad.lo.s32 	%r201, %r171, %r170, %r164;
	add.s64 	%rd70, %rd1, %rd67;
	ld.global.u32 	%r172, [%rd70];
	mad.lo.s32 	%r202, %r172, %r170, %r166;
	add.s32 	%r191, %r191, -2;
$L__BB24_12:
	and.b32  	%r173, %r48, 1;
	setp.eq.b32 	%p9, %r173, 1;
	not.pred 	%p10, %p9;
	@%p10 bra 	$L__BB24_14;
	mul.wide.u32 	%rd71, %r191, 4;
	add.s64 	%rd72, %rd3, %rd71;
	ld.global.u32 	%r174, [%rd72];
	rem.u32 	%r175, %r194, %r174;
	add.s64 	%rd73, %rd2, %rd71;
	ld.global.u32 	%r176, [%rd73];
	mad.lo.s32 	%r201, %r176, %r175, %r201;
	add.s64 	%rd74, %rd1, %rd71;
	ld.global.u32 	%r177, [%rd74];
	mad.lo.s32 	%r202, %r177, %r175, %r202;
$L__BB24_14:
	cvt.u64.u32 	%rd84, %r201;
	cvt.u64.u32 	%rd85, %r202;
$L__BB24_15:
	cvta.to.global.u64 	%rd75, %rd8;
	shl.b64 	%rd76, %rd84, 2;
	add.s64 	%rd77, %rd75, %rd76;
	ld.global.f32 	%f1, [%rd77];
	cvta.to.global.u64 	%rd78, %rd9;
	shl.b64 	%rd79, %rd85, 2;
	add.s64 	%rd80, %rd78, %rd79;
	ld.global.f32 	%f2, [%rd80];
	setp.eq.f32 	%p11, %f1, %f2;
	selp.f32 	%f3, 0f3F800000, 0f00000000, %p11;
	cvta.to.global.u64 	%rd81, %rd10;
	mul.wide.u32 	%rd82, %r1, 4;
	add.s64 	%rd83, %rd81, %rd82;
	st.global.f32 	[%rd83], %f3;
$L__BB24_16:
	ret;

}
	// .globl	eq_f16
.visible .entry eq_f16(
	.param .u64 .ptr .align 1 eq_f16_param_0,
	.param .u64 .ptr .align 1 eq_f16_param_1,
	.param .u64 .ptr .align 1 eq_f16_param_2,
	.param .u32 eq_f16_param_3
)
{
	.reg .pred 	%p<3>;
	.reg .b16 	%rs<10>;
	.reg .b32 	%r<6>;
	.reg .b32 	%f<3>;
	.reg .b64 	%rd<12>;

	ld.param.u64 	%rd1, [eq_f16_param_0];
	ld.param.u64 	%rd2, [eq_f16_param_1];
	ld.param.u64 	%rd3, [eq_f16_param_2];
	ld.param.u32 	%r2, [eq_f16_param_3];
	mov.u32 	%r3, %ctaid.x;
	mov.u32 	%r4, %ntid.x;
	mov.u32 	%r5, %tid.x;
	mad.lo.s32 	%r1, %r3, %r4, %r5;
	setp.ge.u32 	%p1, %r1, %r2;
	@%p1 bra 	$L__BB25_5;
	cvta.to.global.u64 	%rd4, %rd1;
	cvta.to.global.u64 	%rd5, %rd2;
	mul.wide.u32 	%rd6, %r1, 2;
	add.s64 	%rd7, %rd4, %rd6;
	ld.global.u16 	%rs5, [%rd7];
	add.s64 	%rd8, %rd5, %rd6;
	ld.global.u16 	%rs6, [%rd8];
	// begin inline asm
	{ .reg .pred __$temp3;
  setp.eq.f16  __$temp3, %rs5, %rs6;
  selp.u16 %rs4, 1, 0, __$temp3;}
	// end inline asm
	setp.eq.s16 	%p2, %rs4, 0;
	@%p2 bra 	$L__BB25_3;
	mov.f32 	%f1, 0f3F800000;
	// begin inline asm
	{  cvt.rn.f16.f32 %rs9, %f1;}

	// end inline asm
	bra.uni 	$L__BB25_4;
$L__BB25_3:
	mov.f32 	%f2, 0f00000000;
	// begin inline asm
	{  cvt.rn.f16.f32 %rs9, %f2;}

	// end inline asm
$L__BB25_4:
	cvta.to.global.u64 	%rd9, %rd3;
	add.s64 	%rd11, %rd9, %rd6;
	st.global.u16 	[%rd11], %rs9;
$L__BB25_5:
	ret;

}
	// .globl	ne_f16
.visible .entry ne_f16(
	.param .u64 .ptr .align 1 ne_f16_param_0,
	.param .u64 .ptr .align 1 ne_f16_param_1,
	.param .u64 .ptr .align 1 ne_f16_param_2,
	.param .u32 ne_f16_param_3
)
{
	.reg .pred 	%p<3>;
	.reg .b16 	%rs<10>;
	.reg .b32 	%r<6>;
	.reg .b32 	%f<3>;
	.reg .b64 	%rd<12>;

	ld.param.u64 	%rd1, [ne_f16_param_0];
	ld.param.u64 	%rd2, [ne_f16_param_1];
	ld.param.u64 	%rd3, [ne_f16_param_2];
	ld.param.u32 	%r2, [ne_f16_param_3];
	mov.u32 	%r3, %ctaid.x;
	mov.u32 	%r4, %ntid.x;
	mov.u32 	%r5, %tid.x;
	mad.lo.s32 	%r1, %r3, %r4, %r5;
	setp.ge.u32 	%p1, %r1, %r2;
	@%p1 bra 	$L__BB26_5;
	cvta.to.global.u64 	%rd4, %rd1;
	cvta.to.global.u64 	%rd5, %rd2;
	mul.wide.u32 	%rd6, %r1, 2;
	add.s64 	%rd7, %rd4, %rd6;
	ld.global.u16 	%rs5, [%rd7];
	add.s64 	%rd8, %rd5, %rd6;
	ld.global.u16 	%rs6, [%rd8];
	// begin inline asm
	{ .reg .pred __$temp3;
  setp.ne.f16  __$temp3, %rs5, %rs6;
  selp.u16 %rs4, 1, 0, __$temp3;}
	// end inline asm
	setp.eq.s16 	%p2, %rs4, 0;
	@%p2 bra 	$L__BB26_3;
	mov.f32 	%f1, 0f3F800000;
	// begin inline asm
	{  cvt.rn.f16.f32 %rs9, %f1;}

	// end inline asm
	bra.uni 	$L__BB26_4;
$L__BB26_3:
	mov.f32 	%f2, 0f00000000;
	// begin inline asm
	{  cvt.rn.f16.f32 %rs9, %f2;}

	// end inline asm
$L__BB26_4:
	cvta.to.global.u64 	%rd9, %rd3;
	add.s64 	%rd11, %rd9, %rd6;
	st.global.u16 	[%rd11], %rs9;
$L__BB26_5:
	ret;

}
	// .globl	lt_f16
.visible .entry lt_f16(
	.param .u64 .ptr .align 1 lt_f16_param_0,
	.param .u64 .ptr .align 1 lt_f16_param_1,
	.param .u64 .ptr .align 1 lt_f16_param_2,
	.param .u32 lt_f16_param_3
)
{
	.reg .pred 	%p<3>;
	.reg .b16 	%rs<10>;
	.reg .b32 	%r<6>;
	.reg .b32 	%f<3>;
	.reg .b64 	%rd<12>;

	ld.param.u64 	%rd1, [lt_f16_param_0];
	ld.param.u64 	%rd2, [lt_f16_param_1];
	ld.param.u64 	%rd3, [lt_f16_param_2];
	ld.param.u32 	%r2, [lt_f16_param_3];
	mov.u32 	%r3, %ctaid.x;
	mov.u32 	%r4, %ntid.x;
	mov.u32 	%r5, %tid.x;
	mad.lo.s32 	%r1, %r3, %r4, %r5;
	setp.ge.u32 	%p1, %r1, %r2;
	@%p1 bra 	$L__BB27_5;
	cvta.to.global.u64 	%rd4, %rd1;
	cvta.to.global.u64 	%rd5, %rd2;
	mul.wide.u32 	%rd6, %r1, 2;
	add.s64 	%rd7, %rd4, %rd6;
	ld.global.u16 	%rs5, [%rd7];
	add.s64 	%rd8, %rd5, %rd6;
	ld.global.u16 	%rs6, [%rd8];
	// begin inline asm
	{ .reg .pred __$temp3;
  setp.lt.f16  __$temp3, %rs5, %rs6;
  selp.u16 %rs4, 1, 0, __$temp3;}
	// end inline asm
	setp.eq.s16 	%p2, %rs4, 0;
	@%p2 bra 	$L__BB27_3;
	mov.f32 	%f1, 0f3F800000;
	// begin inline asm
	{  cvt.rn.f16.f32 %rs9, %f1;}

	// end inline asm
	bra.uni 	$L__BB27_4;
$L__BB27_3:
	mov.f32 	%f2, 0f00000000;
	// begin inline asm
	{  cvt.rn.f16.f32 %rs9, %f2;}

	// end inline asm
$L__BB27_4:
	cvta.to.global.u64 	%rd9, %rd3;
	add.s64 	%rd11, %rd9, %rd6;
	st.global.u16 	[%rd11], %rs9;
$L__BB27_5:
	ret;

}
	// .globl	le_f16
.visible .entry le_f16(
	.param .u64 .ptr .align 1 le_f16_param_0,
	.param .u64 .ptr .align 1 le_f16_param_1,
	.param .u64 .ptr .align 1 le_f16_param_2,
	.param .u32 le_f16_param_3
)
{
	.reg .pred 	%p<3>;
	.reg .b16 	%rs<10>;
	.reg .b32 	%r<6>;
	.reg .b32 	%f<3>;
	.reg .b64 	%rd<12>;

	ld.param.u64 	%rd1, [le_f16_param_0];
	ld.param.u64 	%rd2, [le_f16_param_1];
	ld.param.u64 	%rd3, [le_f16_param_2];
	ld.param.u32 	%r2, [le_f16_param_3];
	mov.u32 	%r3, %ctaid.x;
	mov.u32 	%r4, %ntid.x;
	mov.u32 	%r5, %tid.x;
	mad.lo.s32 	%r1, %r3, %r4, %r5;
	setp.ge.u32 	%p1, %r1, %r2;
	@%p1 bra 	$L__BB28_5;
	cvta.to.global.u64 	%rd4, %rd1;
	cvta.to.global.u64 	%rd5, %rd2;
	mul.wide.u32 	%rd6, %r1, 2;
	add.s64 	%rd7, %rd4, %rd6;
	ld.global.u16 	%rs5, [%rd7];
	add.s64 	%rd8, %rd5, %rd6;
	ld.global.u16 	%rs6, [%rd8];
	// begin inline asm
	{ .reg .pred __$temp3;
  setp.le.f16  __$temp3, %rs5, %rs6;
  selp.u16 %rs4, 1, 0, __$temp3;}
	// end inline asm
	setp.eq.s16 	%p2, %rs4, 0;
	@%p2 bra 	$L__BB28_3;
	mov.f32 	%f1, 0f3F800000;
	// begin inline asm
	{  cvt.rn.f16.f32 %rs9, %f1;}

	// end inline asm
	bra.uni 	$L__BB28_4;
$L__BB28_3:
	mov.f32 	%f2, 0f00000000;
	// begin inline asm
	{  cvt.rn.f16.f32 %rs9, %f2;}

	// end inline asm
$L__BB28_4:
	cvta.to.global.u64 	%rd9, %rd3;
	add.s64 	%rd11, %rd9, %rd6;
	st.global.u16 	[%rd11], %rs9;
$L__BB28_5:
	ret;

}
	// .globl	gt_f16
.visible .entry gt_f16(
	.param .u64 .ptr .align 1 gt_f16_param_0,
	.param .u64 .ptr .align 1 gt_f16_param_1,
	.param .u64 .ptr .align 1 gt_f16_param_2,
	.param .u32 gt_f16_param_3
)
{
	.reg .pred 	%p<3>;
	.reg .b16 	%rs<10>;
	.reg .b32 	%r<6>;
	.reg .b32 	%f<3>;
	.reg .b64 	%rd<12>;

	ld.param.u64 	%rd1, [gt_f16_param_0];
	ld.param.u64 	%rd2, [gt_f16_param_1];
	ld.param.u64 	%rd3, [gt_f16_param_2];
	ld.param.u32 	%r2, [gt_f16_param_3];
	mov.u32 	%r3, %ctaid.x;
	mov.u32 	%r4, %ntid.x;
	mov.u32 	%r5, %tid.x;
	mad.lo.s32 	%r1, %r3, %r4, %r5;
	setp.ge.u32 	%p1, %r1, %r2;
	@%p1 bra 	$L__BB29_5;
	cvta.to.global.u64 	%rd4, %rd1;
	cvta.to.global.u64 	%rd5, %rd2;
	mul.wide.u32 	%rd6, %r1, 2;
	add.s64 	%rd7, %rd4, %rd6;
	ld.global.u16 	%rs5, [%rd7];
	add.s64 	%rd8, %rd5, %rd6;
	ld.global.u16 	%rs6, [%rd8];
	// begin inline asm
	{ .reg .pred __$temp3;
  setp.gt.f16  __$temp3, %rs5, %rs6;
  selp.u16 %rs4, 1, 0, __$temp3;}
	// end inline asm
	setp.eq.s16 	%p2, %rs4, 0;
	@%p2 bra 	$L__BB29_3;
	mov.f32 	%f1, 0f3F800000;
	// begin inline asm
	{  cvt.rn.f16.f32 %rs9, %f1;}

	// end inline asm
	bra.uni 	$L__BB29_4;
$L__BB29_3:
	mov.f32 	%f2, 0f00000000;
	// begin inline asm
	{  cvt.rn.f16.f32 %rs9, %f2;}

	// end inline asm
$L__BB29_4:
	cvta.to.global.u64 	%rd9, %rd3;
	add.s64 	%rd11, %rd9, %rd6;
	st.global.u16 	[%rd11], %rs9;
$L__BB29_5:
	ret;

}
	// .globl	ge_f16
.visible .entry ge_f16(
	.param .u64 .ptr .align 1 ge_f16_param_0,
	.param .u64 .ptr .align 1 ge_f16_param_1,
	.param .u64 .ptr .align 1 ge_f16_param_2,
	.param .u32 ge_f16_param_3
)
{
	.reg .pred 	%p<3>;
	.reg .b16 	%rs<10>;
	.reg .b32 	%r<6>;
	.reg .b32 	%f<3>;
	.reg .b64 	%rd<12>;

	ld.param.u64 	%rd1, [ge_f16_param_0];
	ld.param.u64 	%rd2, [ge_f16_param_1];
	ld.param.u64 	%rd3, [ge_f16_param_2];
	ld.param.u32 	%r2, [ge_f16_param_3];
	mov.u32 	%r3, %ctaid.x;
	mov.u32 	%r4, %ntid.x;
	mov.u32 	%r5, %tid.x;
	mad.lo.s32 	%r1, %r3, %r4, %r5;
	setp.ge.u32 	%p1, %r1, %r2;
	@%p1 bra 	$L__BB30_5;
	cvta.to.global.u64 	%rd4, %rd1;
	cvta.to.global.u64 	%rd5, %rd2;
	mul.wide.u32 	%rd6, %r1, 2;
	add.s64 	%rd7, %rd4, %rd6;
	ld.global.u16 	%rs5, [%rd7];
	add.s64 	%rd8, %rd5, %rd6;
	ld.global.u16 	%rs6, [%rd8];
	// begin inline asm
	{ .reg .pred __$temp3;
  setp.ge.f16  __$temp3, %rs5, %rs6;
  selp.u16 %rs4, 1, 0, __$temp3;}
	// end inline asm
	setp.eq.s16 	%p2, %rs4, 0;
	@%p2 bra 	$L__BB30_3;
	mov.f32 	%f1, 0f3F800000;
	// begin inline asm
	{  cvt.rn.f16.f32 %rs9, %f1;}

	// end inline asm
	bra.uni 	$L__BB30_4;
$L__BB30_3:
	mov.f32 	%f2, 0f00000000;
	// begin inline asm
	{  cvt.rn.f16.f32 %rs9, %f2;}

	// end inline asm
$L__BB30_4:
	cvta.to.global.u64 	%rd9, %rd3;
	add.s64 	%rd11, %rd9, %rd6;
	st.global.u16 	[%rd11], %rs9;
$L__BB30_5:
	ret;

}
	// .globl	eq_bf16
.visible .entry eq_bf16(
	.param .u64 .ptr .align 1 eq_bf16_param_0,
	.param .u64 .ptr .align 1 eq_bf16_param_1,
	.param .u64 .ptr .align 1 eq_bf16_param_2,
	.param .u32 eq_bf16_param_3
)
{
	.reg .pred 	%p<3>;
	.reg .b16 	%rs<10>;
	.reg .b32 	%r<6>;
	.reg .b32 	%f<3>;
	.reg .b64 	%rd<12>;

	ld.param.u64 	%rd1, [eq_bf16_param_0];
	ld.param.u64 	%rd2, [eq_bf16_param_1];
	ld.param.u64 	%rd3, [eq_bf16_param_2];
	ld.param.u32 	%r2, [eq_bf16_param_3];
	mov.u32 	%r3, %ctaid.x;
	mov.u32 	%r4, %ntid.x;
	mov.u32 	%r5, %tid.x;
	mad.lo.s32 	%r1, %r3, %r4, %r5;
	setp.ge.u32 	%p1, %r1, %r2;
	@%p1 bra 	$L__BB31_5;
	cvta.to.global.u64 	%rd4, %rd1;
	cvta.to.global.u64 	%rd5, %rd2;
	mul.wide.u32 	%rd6, %r1, 2;
	add.s64 	%rd7, %rd4, %rd6;
	ld.global.u16 	%rs5, [%rd7];
	add.s64 	%rd8, %rd5, %rd6;
	ld.global.u16 	%rs6, [%rd8];
	// begin inline asm
	{ .reg .pred __$temp3;
  setp.eq.bf16  __$temp3, %rs5, %rs6;
  selp.u16 %rs4, 1, 0, __$temp3;}
	// end inline asm
	setp.eq.s16 	%p2, %rs4, 0;
	@%p2 bra 	$L__BB31_3;
	mov.f32 	%f1, 0f3F800000;
	// begin inline asm
	{  cvt.rn.bf16.f32 %rs9, %f1;}

	// end inline asm
	bra.uni 	$L__BB31_4;
$L__BB31_3:
	mov.f32 	%f2, 0f00000000;
	// begin inline asm
	{  cvt.rn.bf16.f32 %rs9, %f2;}

	// end inline asm
$L__BB31_4:
	cvta.to.global.u64 	%rd9, %rd3;
	add.s64 	%rd11, %rd9, %rd6;
	st.global.u16 	[%rd11], %rs9;
$L__BB31_5:
	ret;

}
	// .globl	ne_bf16
.visible .entry ne_bf16(
	.param .u64 .ptr .align 1 ne_bf16_param_0,
	.param .u64 .ptr .align 1 ne_bf16_param_1,
	.param .u64 .ptr .align 1 ne_bf16_param_2,
	.param .u32 ne_bf16_param_3
)
{
	.reg .pred 	%p<3>;
	.reg .b16 	%rs<10>;
	.reg .b32 	%r<6>;
	.reg .b32 	%f<3>;
	.reg .b64 	%rd<12>;

	ld.param.u64 	%rd1, [ne_bf16_param_0];
	ld.param.u64 	%rd2, [ne_bf16_param_1];
	ld.param.u64 	%rd3, [ne_bf16_param_2];
	ld.param.u32 	%r2, [ne_bf16_param_3];
	mov.u32 	%r3, %ctaid.x;
	mov.u32 	%r4, %ntid.x;
	mov.u32 	%r5, %tid.x;
	mad.lo.s32 	%r1, %r3, %r4, %r5;
	setp.ge.u32 	%p1, %r1, %r2;
	@%p1 bra 	$L__BB32_5;
	cvta.to.global.u64 	%rd4, %rd1;
	cvta.to.global.u64 	%rd5, %rd2;
	mul.wide.u32 	%rd6, %r1, 2;
	add.s64 	%rd7, %rd4, %rd6;
	ld.global.u16 	%rs5, [%rd7];
	add.s64 	%rd8, %rd5, %rd6;
	ld.global.u16 	%rs6, [%rd8];
	// begin inline asm
	{ .reg .pred __$temp3;
  setp.ne.bf16  __$temp3, %rs5, %rs6;
  selp.u16 %rs4, 1, 0, __$temp3;}
	// end inline asm
	setp.eq.s16 	%p2, %rs4, 0;
	@%p2 bra 	$L__BB32_3;
	mov.f32 	%f1, 0f3F800000;
	// begin inline asm
	{  cvt.rn.bf16.f32 %rs9, %f1;}

	// end inline asm
	bra.uni 	$L__BB32_4;
$L__BB32_3:
	mov.f32 	%f2, 0f00000000;
	// begin inline asm
	{  cvt.rn.bf16.f32 %rs9, %f2;}

	// end inline asm
$L__BB32_4:
	cvta.to.global.u64 	%rd9, %rd3;
	add.s64 	%rd11, %rd9, %rd6;
	st.global.u16 	[%rd11], %rs9;
$L__BB32_5:
	ret;

}
	// .globl	lt_bf16
.visible .entry lt_bf16(
	.param .u64 .ptr .align 1 lt_bf16_param_0,
	.param .u64 .ptr .align 1 lt_bf16_param_1,
	.param .u64 .ptr .align 1 lt_bf16_param_2,
	.param .u32 lt_bf16_param_3
)
{
	.reg .pred 	%p<3>;
	.reg .b16 	%rs<10>;
	.reg .b32 	%r<6>;
	.reg .b32 	%f<3>;
	.reg .b64 	%rd<12>;

	ld.param.u64 	%rd1, [lt_bf16_param_0];
	ld.param.u64 	%rd2, [lt_bf16_param_1];
	ld.param.u64 	%rd3, [lt_bf16_param_2];
	ld.param.u32 	%r2, [lt_bf16_param_3];
	mov.u32 	%r3, %ctaid.x;
	mov.u32 	%r4, %ntid.x;
	mov.u32 	%r5, %tid.x;
	mad.lo.s32 	%r1, %r3, %r4, %r5;
	setp.ge.u32 	%p1, %r1, %r2;
	@%p1 bra 	$L__BB33_5;
	cvta.to.global.u64 	%rd4, %rd1;
	cvta.to.global.u64 	%rd5, %rd2;
	mul.wide.u32 	%rd6, %r1, 2;
	add.s64 	%rd7, %rd4, %rd6;
	ld.global.u16 	%rs5, [%rd7];
	add.s64 	%rd8, %rd5, %rd6;
	ld.global.u16 	%rs6, [%rd8];
	// begin inline asm
	{ .reg .pred __$temp3;
  setp.lt.bf16  __$temp3, %rs5, %rs6;
  selp.u16 %rs4, 1, 0, __$temp3;}
	// end inline asm
	setp.eq.s16 	%p2, %rs4, 0;
	@%p2 bra 	$L__BB33_3;
	mov.f32 	%f1, 0f3F800000;
	// begin inline asm
	{  cvt.rn.bf16.f32 %rs9, %f1;}

	// end inline asm
	bra.uni 	$L__BB33_4;
$L__BB33_3:
	mov.f32 	%f2, 0f00000000;
	// begin inline asm
	{  cvt.rn.bf16.f32 %rs9, %f2;}

	// end inline asm
$L__BB33_4:
	cvta.to.global.u64 	%rd9, %rd3;
	add.s64 	%rd11, %rd9, %rd6;
	st.global.u16 	[%rd11], %rs9;
$L__BB33_5:
	ret;

}
	// .globl	le_bf16
.visible .entry le_bf16(
	.param .u64 .ptr .align 1 le_bf16_param_0,
	.param .u64 .ptr .align 1 le_bf16_param_1,
	.param .u64 .ptr .align 1 le_bf16_param_2,
	.param .u32 le_bf16_param_3
)
{
	.reg .pred 	%p<3>;
	.reg .b16 	%rs<10>;
	.reg .b32 	%r<6>;
	.reg .b32 	%f<3>;
	.reg .b64 	%rd<12>;

	ld.param.u64 	%rd1, [le_bf16_param_0];
	ld.param.u64 	%rd2, [le_bf16_param_1];
	ld.param.u64 	%rd3, [le_bf16_param_2];
	ld.param.u32 	%r2, [le_bf16_param_3];
	mov.u32 	%r3, %ctaid.x;
	mov.u32 	%r4, %ntid.x;
	mov.u32 	%r5, %tid.x;
	mad.lo.s32 	%r1, %r3, %r4, %r5;
	setp.ge.u32 	%p1, %r1, %r2;
	@%p1 bra 	$L__BB34_5;
	cvta.to.global.u64 	%rd4, %rd1;
	cvta.to.global.u64 	%rd5, %rd2;
	mul.wide.u32 	%rd6, %r1, 2;
	add.s64 	%rd7, %rd4, %rd6;
	ld.global.u16 	%rs5, [%rd7];
	add.s64 	%rd8, %rd5, %rd6;
	ld.global.u16 	%rs6, [%rd8];
	// begin inline asm
	{ .reg .pred __$temp3;
  setp.le.bf16  __$temp3, %rs5, %rs6;
  selp.u16 %rs4, 1, 0, __$temp3;}
	// end inline asm
	setp.eq.s16 	%p2, %rs4, 0;
	@%p2 bra 	$L__BB34_3;
	mov.f32 	%f1, 0f3F800000;
	// begin inline asm
	{  cvt.rn.bf16.f32 %rs9, %f1;}

	// end inline asm
	bra.uni 	$L__BB34_4;
$L__BB34_3:
	mov.f32 	%f2, 0f00000000;
	// begin inline asm
	{  cvt.rn.bf16.f32 %rs9, %f2;}

	// end inline asm
$L__BB34_4:
	cvta.to.global.u64 	%rd9, %rd3;
	add.s64 	%rd11, %rd9, %rd6;
	st.global.u16 	[%rd11], %rs9;
$L__BB34_5:
	ret;

}
	// .globl	gt_bf16
.visible .entry gt_bf16(
	.param .u64 .ptr .align 1 gt_bf16_param_0,
	.param .u64 .ptr .align 1 gt_bf16_param_1,
	.param .u64 .ptr .align 1 gt_bf16_param_2,
	.param .u32 gt_bf16_param_3
)
{
	.reg .pred 	%p<3>;
	.reg .b16 	%rs<10>;
	.reg .b32 	%r<6>;
	.reg .b32 	%f<3>;
	.reg .b64 	%rd<12>;

	ld.param.u64 	%rd1, [gt_bf16_param_0];
	ld.param.u64 	%rd2, [gt_bf16_param_1];
	ld.param.u64 	%rd3, [gt_bf16_param_2];
	ld.param.u32 	%r2, [gt_bf16_param_3];
	mov.u32 	%r3, %ctaid.x;
	mov.u32 	%r4, %ntid.x;
	mov.u32 	%r5, %tid.x;
	mad.lo.s32 	%r1, %r3, %r4, %r5;
	setp.ge.u32 	%p1, %r1, %r2;
	@%p1 bra 	$L__BB35_5;
	cvta.to.global.u64 	%rd4, %rd1;
	cvta.to.global.u64 	%rd5, %rd2;
	mul.wide.u32 	%rd6, %r1, 2;
	add.s64 	%rd7, %rd4, %rd6;
	ld.global.u16 	%rs5, [%rd7];
	add.s64 	%rd8, %rd5, %rd6;
	ld.global.u16 	%rs6, [%rd8];
	// begin inline asm
	{ .reg .pred __$temp3;
  setp.gt.bf16  __$temp3, %rs5, %rs6;
  selp.u16 %rs4, 1, 0, __$temp3;}
	// end inline asm
	setp.eq.s16 	%p2, %rs4, 0;
	@%p2 bra 	$L__BB35_3;
	mov.f32 	%f1, 0f3F800000;
	// begin inline asm
	{  cvt.rn.bf16.f32 %rs9, %f1;}

	// end inline asm
	bra.uni 	$L__BB35_4;
$L__BB35_3:
	mov.f32 	%f2, 0f00000000;
	// begin inline asm
	{  cvt.rn.bf16.f32 %rs9, %f2;}

	// end inline asm
$L__BB35_4:
	cvta.to.global.u64 	%rd9, %rd3;
	add.s64 	%rd11, %rd9, %rd6;
	st.global.u16 	[%rd11], %rs9;
$L__BB35_5:
	ret;

}
	// .globl	ge_bf16
.visible .entry ge_bf16(
	.param .u64 .ptr .align 1 ge_bf16_param_0,
	.param .u64 .ptr .align 1 ge_bf16_param_1,
	.param .u64 .ptr .align 1 ge_bf16_param_2,
	.param .u32 ge_bf16_param_3
)
{
	.reg .pred 	%p<3>;
	.reg .b16 	%rs<10>;
	.reg .b32 	%r<6>;
	.reg .b32 	%f<3>;
	.reg .b64 	%rd<12>;

	ld.param.u64 	%rd1, [ge_bf16_param_0];
	ld.param.u64 	%rd2, [ge_bf16_param_1];
	ld.param.u64 	%rd3, [ge_bf16_param_2];
	ld.param.u32 	%r2, [ge_bf16_param_3];
	mov.u32 	%r3, %ctaid.x;
	mov.u32 	%r4, %ntid.x;
	mov.u32 	%r5, %tid.x;
	mad.lo.s32 	%r1, %r3, %r4, %r5;
	setp.ge.u32 	%p1, %r1, %r2;
	@%p1 bra 	$L__BB36_5;
	cvta.to.global.u64 	%rd4, %rd1;
	cvta.to.global.u64 	%rd5, %rd2;
	mul.wide.u32 	%rd6, %r1, 2;
	add.s64 	%rd7, %rd4, %rd6;
	ld.global.u16 	%rs5, [%rd7];
	add.s64 	%rd8, %rd5, %rd6;
	ld.global.u16 	%rs6, [%rd8];
	// begin inline asm
	{ .reg .pred __$temp3;
  setp.ge.bf16  __$temp3, %rs5, %rs6;
  selp.u16 %rs4, 1, 0, __$temp3;}
	// end inline asm
	setp.eq.s16 	%p2, %rs4, 0;
	@%p2 bra 	$L__BB36_3;
	mov.f32 	%f1, 0f3F800000;
	// begin inline asm
	{  cvt.rn.bf16.f32 %rs9, %f1;}

	// end inline asm
	bra.uni 	$L__BB36_4;
$L__BB36_3:
	mov.f32 	%f2, 0f00000000;
	// begin inline asm
	{  cvt.rn.bf16.f32 %rs9, %f2;}

	// end inline asm
$L__BB36_4:
	cvta.to.global.u64 	%rd9, %rd3;
	add.s64 	%rd11, %rd9, %rd6;
	st.global.u16 	[%rd11], %rs9;
$L__BB36_5:
	ret;

}
	// .globl	lt_broadcast_f32
.visible .entry lt_broadcast_f32(
	.param .u64 .ptr .align 1 lt_broadcast_f32_param_0,
	.param .u64 .ptr .align 1 lt_broadcast_f32_param_1,
	.param .u64 .ptr .align 1 lt_broadcast_f32_param_2,
	.param .u64 .ptr .align 1 lt_broadcast_f32_param_3,
	.param .u64 .ptr .align 1 lt_broadcast_f32_param_4,
	.param .u64 .ptr .align 1 lt_broadcast_f32_param_5,
	.param .u32 lt_broadcast_f32_param_6,
	.param .u32 lt_broadcast_f32_param_7
)
{
	.reg .pred 	%p<12>;
	.reg .b32 	%r<203>;
	.reg .b32 	%f<4>;
	.reg .b64 	%rd<86>;

	ld.param.u64 	%rd8, [lt_broadcast_f32_param_0];
	ld.param.u64 	%rd9, [lt_broadcast_f32_param_1];
	ld.param.u64 	%rd10, [lt_broadcast_f32_param_2];
	ld.param.u64 	%rd11, [lt_broadcast_f32_param_3];
	ld.param.u64 	%rd12, [lt_broadcast_f32_param_4];
	ld.param.u64 	%rd13, [lt_broadcast_f32_param_5];
	ld.param.u32 	%r48, [lt_broadcast_f32_param_6];
	ld.param.u32 	%r49, [lt_broadcast_f32_param_7];
	cvta.to.global.u64 	%rd1, %rd12;
	cvta.to.global.u64 	%rd2, %rd11;
	cvta.to.global.u64 	%rd3, %rd13;
	mov.u32 	%r50, %ctaid.x;
	mov.u32 	%r51, %ntid.x;
	mov.u32 	%r52, %tid.x;
	mad.lo.s32 	%r1, %r50, %r51, %r52;
	setp.ge.u32 	%p1, %r1, %r49;
	@%p1 bra 	$L__BB37_16;
	add.s32 	%r191, %r48, -1;
	setp.lt.s32 	%p2, %r191, 0;
	mov.b64 	%rd84, 0;
	mov.u64 	%rd85, %rd84;
	@%p2 bra 	$L__BB37_15;
	and.b32  	%r3, %r48, 7;
	setp.lt.u32 	%p3, %r191, 7;
	mov.b32 	%r202, 0;
	mov.u32 	%r201, %r202;
	mov.u32 	%r194, %r1;
	@%p3 bra 	$L__BB37_6;
	add.s32 	%r179, %r48, -4;
	and.b32  	%r56, %r48, -8;
	neg.s32 	%r178, %r56;
	mov.b32 	%r202, 0;
	mov.u32 	%r194, %r1;
$L__BB37_4:
	.pragma "nounroll";
	add.s32 	%r57, %r179, 3;
	mul.wide.u32 	%rd15, %r57, 4;
	add.s64 	%rd16, %rd3, %rd15;
	ld.global.u32 	%r58, [%rd16];
	div.u32 	%r59, %r194, %r58;
	mul.lo.s32 	%r60, %r59, %r58;
	sub.s32 	%r61, %r194, %r60;
	add.s64 	%rd17, %rd2, %rd15;
	ld.global.u32 	%r62, [%rd17];
	mad.lo.s32 	%r63, %r62, %r61, %r201;
	add.s64 	%rd18, %rd1, %rd15;
	ld.global.u32 	%r64, [%rd18];
	mad.lo.s32 	%r65, %r64, %r61, %r202;
	add.s32 	%r66, %r179, 2;
	mul.wide.u32 	%rd19, %r66, 4;
	add.s64 	%rd20, %rd3, %rd19;
	ld.global.u32 	%r67, [%rd20];
	div.u32 	%r68, %r59, %r67;
	mul.lo.s32 	%r69, %r68, %r67;
	sub.s32 	%r70, %r59, %r69;
	add.s64 	%rd21, %rd2, %rd19;
	ld.global.u32 	%r71, [%rd21];
	mad.lo.s32 	%r72, %r71, %r70, %r63;
	add.s64 	%rd22, %rd1, %rd19;
	ld.global.u32 	%r73, [%rd22];
	mad.lo.s32 	%r74, %r73, %r70, %r65;
	add.s32 	%r75, %r179, 1;
	mul.wide.u32 	%rd23, %r75, 4;
	add.s64 	%rd24, %rd3, %rd23;
	ld.global.u32 	%r76, [%rd24];
	div.u32 	%r77, %r68, %r76;
	mul.lo.s32 	%r78, %r77, %r76;
	sub.s32 	%r79, %r68, %r78;
	add.s64 	%rd25, %rd2, %rd23;
	ld.global.u32 	%r80, [%rd25];
	mad.lo.s32 	%r81, %r80, %r79, %r72;
	add.s64 	%rd26, %rd1, %rd23;
	ld.global.u32 	%r82, [%rd26];
	mad.lo.s32 	%r83, %r82, %r79, %r74;
	add.s32 	%r84, %r179, -4;
	mul.wide.u32 	%rd27, %r179, 4;
	add.s64 	%rd28, %rd3, %rd27;
	ld.global.u32 	%r85, [%rd28];
	div.u32 	%r86, %r77, %r85;
	mul.lo.s32 	%r87, %r86, %r85;
	sub.s32 	%r88, %r77, %r87;
	add.s64 	%rd29, %rd2, %rd27;
	ld.global.u32 	%r89, [%rd29];
	mad.lo.s32 	%r90, %r89, %r88, %r81;
	add.s64 	%rd30, %rd1, %rd27;
	ld.global.u32 	%r91, [%rd30];
	mad.lo.s32 	%r92, %r91, %r88, %r83;
	add.s32 	%r93, %r179, -1;
	mul.wide.u32 	%rd31, %r93, 4;
	add.s64 	%rd32, %rd3, %rd31;
	ld.global.u32 	%r94, [%rd32];
	div.u32 	%r95, %r86, %r94;
	mul.lo.s32 	%r96, %r95, %r94;
	sub.s32 	%r97, %r86, %r96;
	add.s64 	%rd33, %rd2, %rd31;
	ld.global.u32 	%r98, [%rd33];
	mad.lo.s32 	%r99, %r98, %r97, %r90;
	add.s64 	%rd34, %rd1, %rd31;
	ld.global.u32 	%r100, [%rd34];
	mad.lo.s32 	%r101, %r100, %r97, %r92;
	add.s32 	%r102, %r179, -2;
	mul.wide.u32 	%rd35, %r102, 4;
	add.s64 	%rd36, %rd3, %rd35;
	ld.global.u32 	%r103, [%rd36];
	div.u32 	%r104, %r95, %r103;
	mul.lo.s32 	%r105, %r104, %r103;
	sub.s32 	%r106, %r95, %r105;
	add.s64 	%rd37, %rd2, %rd35;
	ld.global.u32 	%r107, [%rd37];
	mad.lo.s32 	%r108, %r107, %r106, %r99;
	add.s64 	%rd38, %rd1, %rd35;
	ld.global.u32 	%r109, [%rd38];
	mad.lo.s32 	%r110, %r109, %r106, %r101;
	add.s32 	%r111, %r179, -3;
	mul.wide.u32 	%rd39, %r111, 4;
	add.s64 	%rd40, %rd3, %rd39;
	ld.global.u32 	%r112, [%rd40];
	div.u32 	%r113, %r104, %r112;
	mul.lo.s32 	%r114, %r113, %r112;
	sub.s32 	%r115, %r104, %r114;
	add.s64 	%rd41, %rd2, %rd39;
	ld.global.u32 	%r116, [%rd41];
	mad.lo.s32 	%r117, %r116, %r115, %r108;
	add.s64 	%rd42, %rd1, %rd39;
	ld.global.u32 	%r118, [%rd42];
	mad.lo.s32 	%r119, %r118, %r115, %r110;
	mul.wide.u32 	%rd43, %r84, 4;
	add.s64 	%rd44, %rd3, %rd43;
	ld.global.u32 	%r120, [%rd44];
	div.u32 	%r194, %r113, %r120;
	mul.lo.s32 	%r121, %r194, %r120;
	sub.s32 	%r122, %r113, %r121;
	add.s64 	%rd45, %rd2, %rd43;
	ld.global.u32 	%r123, [%rd45];
	mad.lo.s32 	%r201, %r123, %r122, %r117;
	add.s64 	%rd46, %rd1, %rd43;
	ld.global.u32 	%r124, [%rd46];
	mad.lo.s32 	%r202, %r124, %r122, %r119;
	add.s32 	%r179, %r179, -8;
	add.s32 	%r178, %r178, 8;
	setp.ne.s32 	%p4, %r178, 0;
	@%p4 bra 	$L__BB37_4;
	add.s32 	%r191, %r179, 3;
$L__BB37_6:
	setp.eq.s32 	%p5, %r3, 0;
	@%p5 bra 	$L__BB37_14;
	and.b32  	%r23, %r48, 3;
	setp.lt.u32 	%p6, %r3, 4;
	@%p6 bra 	$L__BB37_9;
	mul.wide.u32 	%rd47, %r191, 4;
	add.s64 	%rd48, %rd3, %rd47;
	ld.global.u32 	%r126, [%rd48];
	div.u32 	%r127, %r194, %r126;
	mul.lo.s32 	%r128, %r127, %r126;
	sub.s32 	%r129, %r194, %r128;
	add.s64 	%rd49, %rd2, %rd47;
	ld.global.u32 	%r130, [%rd49];
	mad.lo.s32 	%r131, %r130, %r129, %r201;
	add.s64 	%rd50, %rd1, %rd47;
	ld.global.u32 	%r132, [%rd50];
	mad.lo.s32 	%r133, %r132, %r129, %r202;
	add.s32 	%r134, %r191, -1;
	mul.wide.u32 	%rd51, %r134, 4;
	add.s64 	%rd52, %rd3, %rd51;
	ld.global.u32 	%r135, [%rd52];
	div.u32 	%r136, %r127, %r135;
	mul.lo.s32 	%r137, %r136, %r135;
	sub.s32 	%r138, %r127, %r137;
	add.s64 	%rd53, %rd2, %rd51;
	ld.global.u32 	%r139, [%rd53];
	mad.lo.s32 	%r140, %r139, %r138, %r131;
	add.s64 	%rd54, %rd1, %rd51;
	ld.global.u32 	%r141, [%rd54];
	mad.lo.s32 	%r142, %r141, %r138, %r133;
	add.s32 	%r143, %r191, -2;
	mul.wide.u32 	%rd55, %r143, 4;
	add.s64 	%rd56, %rd3, %rd55;
	ld.global.u32 	%r144, [%rd56];
	div.u32 	%r145, %r136, %r144;
	mul.lo.s32 	%r146, %r145, %r144;
	sub.s32 	%r147, %r136, %r146;
	add.s64 	%rd57, %rd2, %rd55;
	ld.global.u32 	%r148, [%rd57];
	mad.lo.s32 	%r149, %r148, %r147, %r140;
	add.s64 	%rd58, %rd1, %rd55;
	ld.global.u32 	%r150, [%rd58];
	mad.lo.s32 	%r151, %r150, %r147, %r142;
	add.s32 	%r152, %r191, -3;
	mul.wide.u32 	%rd59, %r152, 4;
	add.s64 	%rd60, %rd3, %rd59;
	ld.global.u32 	%r153, [%rd60];
	div.u32 	%r194, %r145, %r153;
	mul.lo.s32 	%r154, %r194, %r153;
	sub.s32 	%r155, %r145, %r154;
	add.s64 	%rd61, %rd2, %rd59;
	ld.global.u32 	%r156, [%rd61];
	mad.lo.s32 	%r201, %r156, %r155, %r149;
	add.s64 	%rd62, %rd1, %rd59;
	ld.global.u32 	%r157, [%rd62];
	mad.lo.s32 	%r202, %r157, %r155, %r151;
	add.s32 	%r191, %r191, -4;
$L__BB37_9:
	setp.eq.s32 	%p7, %r23, 0;
	@%p7 bra 	$L__BB37_14;
	setp.eq.s32 	%p8, %r23, 1;
	@%p8 bra 	$L__BB37_12;
	mul.wide.u32 	%rd63, %r191, 4;
	add.s64 	%rd64, %rd3, %rd63;
	ld.global.u32 	%r159, [%rd64];
	div.u32 	%r160, %r194, %r159;
	mul.lo.s32 	%r161, %r160, %r159;
	sub.s32 	%r162, %r194, %r161;
	add.s64 	%rd65, %rd2, %rd63;
	ld.global.u32 	%r163, [%rd65];
	mad.lo.s32 	%r164, %r163, %r162, %r201;
	add.s64 	%rd66, %rd1, %rd63;
	ld.global.u32 	%r165, [%rd66];
	mad.lo.s32 	%r166, %r165, %r162, %r202;
	add.s32 	%r167, %r191, -1;
	mul.wide.u32 	%rd67, %r167, 4;
	add.s64 	%rd68, %rd3, %rd67;
	ld.global.u32 	%r168, [%rd68];
	div.u32 	%r194, %r160, %r168;
	mul.lo.s32 	%r169, %r194, %r168;
	sub.s32 	%r170, %r160, %r169;
	add.s64 	%rd69, %rd2, %rd67;
	ld.global.u32 	%r171, [%rd69];
	mad.lo.s32 	%r201, %r171, %r170, %r164;
	add.s64 	%rd70, %rd1, %rd67;
	ld.global.u32 	%r172, [%rd70];
	mad.lo.s32 	%r202, %r172, %r170, %r166;
	add.s32 	%r191, %r191, -2;
$L__BB37_12:
	and.b32  	%r173, %r48, 1;
	setp.eq.b32 	%p9, %r173, 1;
	not.pred 	%p10, %p9;
	@%p10 bra 	$L__BB37_14;
	mul.wide.u32 	%rd71, %r191, 4;
	add.s64 	%rd72, %rd3, %rd71;
	ld.global.u32 	%r174, [%rd72];
	rem.u32 	%r175, %r194, %r174;
	add.s64 	%rd73, %rd2, %rd71;
	ld.global.u32 	%r176, [%rd73];
	mad.lo.s32 	%r201, %r176, %r175, %r201;
	add.s64 	%rd74, %rd1, %rd71;
	ld.global.u32 	%r177, [%rd74];
	mad.lo.s32 	%r202, %r177, %r175, %r202;
$L__BB37_14:
	cvt.u64.u32 	%rd84, %r201;
	cvt.u64.u32 	%rd85, %r202;
$L__BB37_15:
	cvta.to.global.u64 	%rd75, %rd8;
	shl.b64 	%rd76, %rd84, 2;
	add.s64 	%rd77, %rd75, %rd76;
	ld.global.f32 	%f1, [%rd77];
	cvta.to.global.u64 	%rd78, %rd9;
	shl.b64 	%rd79, %rd85, 2;
	add.s64 	%rd80, %rd78, %rd79;
	ld.global.f32 	%f2, [%rd80];
	setp.lt.f32 	%p11, %f1, %f2;
	selp.f32 	%f3, 0f3F800000, 0f00000000, %p11;
	cvta.to.global.u64 	%rd81, %rd10;
	mul.wide.u32 	%rd82, %r1, 4;
	add.s64 	%rd83, %rd81, %rd82;
	st.global.f32 	[%rd83], %f3;
$L__BB37_16:
	ret;

}


// ===== COMPILED SASS (sm_100) =====

	.target	sm_100

	.elftype	@"ET_EXEC"


//--------------------- .note.nv.tkinfo           --------------------------
	.section	.note.nv.tkinfo,"",@"SHT_NOTE"
	.sectionflags	@"SHF_NOTE_NV_TKINFO"
	.tkinfo
        /*0018*/ 	.word	0x00000002
        /*0030*/ 	.string	""
        /*0030*/ 	.string	"ptxas"
        /*0030*/ 	.string	"Cuda compilation tools, release 13.0, V13.0.88"
        /*0030*/ 	.string	"Build cuda_13.0.r13.0/compiler.36424714_0"
        /*0030*/ 	.string	"-arch sm_100 -m 64 "



//--------------------- .note.nv.cuinfo           --------------------------
	.section	.note.nv.cuinfo,"",@"SHT_NOTE"
	.sectionflags	@"SHF_NOTE_NV_CUINFO"
        /*0018*/ 	.short	0x0002
        /*001a*/ 	.short	0x0064
        /*001c*/ 	.short	0x0082
	.zero		2


//--------------------- .nv.info                  --------------------------
	.section	.nv.info,"",@"SHT_CUDA_INFO"
	.align	4


	//----- nvinfo : EIATTR_REGCOUNT
	.align		4
        /*0000*/ 	.byte	0x04, 0x2f
        /*0002*/ 	.short	(.L_1 - .L_0)
	.align		4
.L_0:
        /*0004*/ 	.word	index@(eq_f32)
        /*0008*/ 	.word	0x0000000c


	//----- nvinfo : EIATTR_FRAME_SIZE
	.align		4
.L_1:
        /*000c*/ 	.byte	0x04, 0x11
        /*000e*/ 	.short	(.L_3 - .L_2)
	.align		4
.L_2:
        /*0010*/ 	.word	index@(eq_f32)
        /*0014*/ 	.word	0x00000000


	//----- nvinfo : EIATTR_REGCOUNT
	.align		4
.L_3:
        /*0018*/ 	.byte	0x04, 0x2f
        /*001a*/ 	.short	(.L_5 - .L_4)
	.align		4
.L_4:
        /*001c*/ 	.word	index@(ne_f32)
        /*0020*/ 	.word	0x0000000c


	//----- nvinfo : EIATTR_FRAME_SIZE
	.align		4
.L_5:
        /*0024*/ 	.byte	0x04, 0x11
        /*0026*/ 	.short	(.L_7 - .L_6)
	.align		4
.L_6:
        /*0028*/ 	.word	index@(ne_f32)
        /*002c*/ 	.word	0x00000000


	//----- nvinfo : EIATTR_REGCOUNT
	.align		4
.L_7:
        /*0030*/ 	.byte	0x04, 0x2f
        /*0032*/ 	.short	(.L_9 - .L_8)
	.align		4
.L_8:
        /*0034*/ 	.word	index@(lt_f32)
        /*0038*/ 	.word	0x0000000c


	//----- nvinfo : EIATTR_FRAME_SIZE
	.align		4
.L_9:
        /*003c*/ 	.byte	0x04, 0x11
        /*003e*/ 	.short	(.L_11 - .L_10)
	.align		4
.L_10:
        /*0040*/ 	.word	index@(lt_f32)
        /*0044*/ 	.word	0x00000000


	//----- nvinfo : EIATTR_REGCOUNT
	.align		4
.L_11:
        /*0048*/ 	.byte	0x04, 0x2f
        /*004a*/ 	.short	(.L_13 - .L_12)
	.align		4
.L_12:
        /*004c*/ 	.word	index@(le_f32)
        /*0050*/ 	.word	0x0000000c


	//----- nvinfo : EIATTR_FRAME_SIZE
	.align		4
.L_13:
        /*0054*/ 	.byte	0x04, 0x11
        /*0056*/ 	.short	(.L_15 - .L_14)
	.align		4
.L_14:
        /*0058*/ 	.word	index@(le_f32)
        /*005c*/ 	.word	0x00000000


	//----- nvinfo : EIATTR_REGCOUNT
	.align		4
.L_15:
        /*0060*/ 	.byte	0x04, 0x2f
        /*0062*/ 	.short	(.L_17 - .L_16)
	.align		4
.L_16:
        /*0064*/ 	.word	index@(gt_f32)
        /*0068*/ 	.word	0x0000000c


	//----- nvinfo : EIATTR_FRAME_SIZE
	.align		4
.L_17:
        /*006c*/ 	.byte	0x04, 0x11
        /*006e*/ 	.short	(.L_19 - .L_18)
	.align		4
.L_18:
        /*0070*/ 	.word	index@(gt_f32)
        /*0074*/ 	.word	0x00000000


	//----- nvinfo : EIATTR_REGCOUNT
	.align		4
.L_19:
        /*0078*/ 	.byte	0x04, 0x2f
        /*007a*/ 	.short	(.L_21 - .L_20)
	.align		4
.L_20:
        /*007c*/ 	.word	index@(ge_f32)
        /*0080*/ 	.word	0x0000000c


	//----- nvinfo : EIATTR_FRAME_SIZE
	.align		4
.L_21:
        /*0084*/ 	.byte	0x04, 0x11
        /*0086*/ 	.short	(.L_23 - .L_22)
	.align		4
.L_22:
        /*0088*/ 	.word	index@(ge_f32)
        /*008c*/ 	.word	0x00000000


	//----- nvinfo : EIATTR_REGCOUNT
	.align		4
.L_23:
        /*0090*/ 	.byte	0x04, 0x2f
        /*0092*/ 	.short	(.L_25 - .L_24)
	.align		4
.L_24:
        /*0094*/ 	.word	index@(eq_f64)
        /*0098*/ 	.word	0x0000000e


	//----- nvinfo : EIATTR_FRAME_SIZE
	.align		4
.L_25:
        /*009c*/ 	.byte	0x04, 0x11
        /*009e*/ 	.short	(.L_27 - .L_26)
	.align		4
.L_26:
        /*00a0*/ 	.word	index@(eq_f64)
        /*00a4*/ 	.word	0x00000000


	//----- nvinfo : EIATTR_REGCOUNT
	.align		4
.L_27:
        /*00a8*/ 	.byte	0x04, 0x2f
        /*00aa*/ 	.short	(.L_29 - .L_28)
	.align		4
.L_28:
        /*00ac*/ 	.word	index@(ne_f64)
        /*00b0*/ 	.word	0x0000000e


	//----- nvinfo : EIATTR_FRAME_SIZE
	.align		4
.L_29:
        /*00b4*/ 	.byte	0x04, 0x11
        /*00b6*/ 	.short	(.L_31 - .L_30)
	.align		4
.L_30:
        /*00b8*/ 	.word	index@(ne_f64)
        /*00bc*/ 	.word	0x00000000


	//----- nvinfo : EIATTR_REGCOUNT
	.align		4
.L_31:
        /*00c0*/ 	.byte	0x04, 0x2f
        /*00c2*/ 	.short	(.L_33 - .L_32)
	.align		4
.L_32:
        /*00c4*/ 	.word	index@(lt_f64)
        /*00c8*/ 	.word	0x0000000e


	//----- nvinfo : EIATTR_FRAME_SIZE
	.align		4
.L_33:
        /*00cc*/ 	.byte	0x04, 0x11
        /*00ce*/ 	.short	(.L_35 - .L_34)
	.align		4
.L_34:
        /*00d0*/ 	.word	index@(lt_f64)
        /*00d4*/ 	.word	0x00000000


	//----- nvinfo : EIATTR_REGCOUNT
	.align		4
.L_35:
        /*00d8*/ 	.byte	0x04, 0x2f
        /*00da*/ 	.short	(.L_37 - .L_36)
	.align		4
.L_36:
        /*00dc*/ 	.word	index@(le_f64)
        /*00e0*/ 	.word	0x0000000e


	//----- nvinfo : EIATTR_FRAME_SIZE
	.align		4
.L_37:
        /*00e4*/ 	.byte	0x04, 0x11
        /*00e6*/ 	.short	(.L_39 - .L_38)
	.align		4
.L_38:
        /*00e8*/ 	.word	index@(le_f64)
        /*00ec*/ 	.word	0x00000000


	//----- nvinfo : EIATTR_REGCOUNT
	.align		4
.L_39:
        /*00f0*/ 	.byte	0x04, 0x2f
        /*00f2*/ 	.short	(.L_41 - .L_40)
	.align		4
.L_40:
        /*00f4*/ 	.word	index@(gt_f64)
        /*00f8*/ 	.word	0x0000000e


	//----- nvinfo : EIATTR_FRAME_SIZE
	.align		4
.L_41:
        /*00fc*/ 	.byte	0x04, 0x11
        /*00fe*/ 	.short	(.L_43 - .L_42)
	.align		4
.L_42:
        /*0100*/ 	.word	index@(gt_f64)
        /*0104*/ 	.word	0x00000000


	//----- nvinfo : EIATTR_REGCOUNT
	.align		4
.L_43:
        /*0108*/ 	.byte	0x04, 0x2f
        /*010a*/ 	.short	(.L_45 - .L_44)
	.align		4
.L_44:
        /*010c*/ 	.word	index@(ge_f64)
        /*0110*/ 	.word	0x0000000e


	//----- nvinfo : EIATTR_FRAME_SIZE
	.align		4
.L_45:
        /*0114*/ 	.byte	0x04, 0x11
        /*0116*/ 	.short	(.L_47 - .L_46)
	.align		4
.L_46:
        /*0118*/ 	.word	index@(ge_f64)
        /*011c*/ 	.word	0x00000000


	//----- nvinfo : EIATTR_REGCOUNT
	.align		4
.L_47:
        /*0120*/ 	.byte	0x04, 0x2f
        /*0122*/ 	.short	(.L_49 - .L_48)
	.align		4
.L_48:
        /*0124*/ 	.word	index@(eq_i32)
        /*0128*/ 	.word	0x0000000c


	//----- nvinfo : EIATTR_FRAME_SIZE
	.align		4
.L_49:
        /*012c*/ 	.byte	0x04, 0x11
        /*012e*/ 	.short	(.L_51 - .L_50)
	.align		4
.L_50:
        /*0130*/ 	.word	index@(eq_i32)
        /*0134*/ 	.word	0x00000000


	//----- nvinfo : EIATTR_REGCOUNT
	.align		4
.L_51:
        /*0138*/ 	.byte	0x04, 0x2f
        /*013a*/ 	.short	(.L_53 - .L_52)
	.align		4
.L_52:
        /*013c*/ 	.word	index@(ne_i32)
        /*0140*/ 	.word	0x0000000c


	//----- nvinfo : EIATTR_FRAME_SIZE
	.align		4
.L_53:
        /*0144*/ 	.byte	0x04, 0x11
        /*0146*/ 	.short	(.L_55 - .L_54)
	.align		4
.L_54:
        /*0148*/ 	.word	index@(ne_i32)
        /*014c*/ 	.word	0x00000000


	//----- nvinfo : EIATTR_REGCOUNT
	.align		4
.L_55:
        /*0150*/ 	.byte	0x04, 0x2f
        /*0152*/ 	.short	(.L_57 - .L_56)
	.align		4
.L_56:
        /*0154*/ 	.word	index@(lt_i32)
        /*0158*/ 	.word	0x0000000c


	//----- nvinfo : EIATTR_FRAME_SIZE
	.align		4
.L_57:
        /*015c*/ 	.byte	0x04, 0x11
        /*015e*/ 	.short	(.L_59 - .L_58)
	.align		4
.L_58:
        /*0160*/ 	.word	index@(lt_i32)
        /*0164*/ 	.word	0x00000000


	//----- nvinfo : EIATTR_REGCOUNT
	.align		4
.L_59:
        /*0168*/ 	.byte	0x04, 0x2f
        /*016a*/ 	.short	(.L_61 - .L_60)
	.align		4
.L_60:
        /*016c*/ 	.word	index@(le_i32)
        /*0170*/ 	.word	0x0000000c


	//----- nvinfo : EIATTR_FRAME_SIZE
	.align		4
.L_61:
        /*0174*/ 	.byte	0x04, 0x11
        /*0176*/ 	.short	(.L_63 - .L_62)
	.align		4
.L_62:
        /*0178*/ 	.word	index@(le_i32)
        /*017c*/ 	.word	0x00000000


	//----- nvinfo : EIATTR_REGCOUNT
	.align		4
.L_63:
        /*0180*/ 	.byte	0x04, 0x2f
        /*0182*/ 	.short	(.L_65 - .L_64)
	.align		4
.L_64:
        /*0184*/ 	.word	index@(gt_i32)
        /*0188*/ 	.word	0x0000000c


	//----- nvinfo : EIATTR_FRAME_SIZE
	.align		4
.L_65:
        /*018c*/ 	.byte	0x04, 0x11
        /*018e*/ 	.short	(.L_67 - .L_66)
	.align		4
.L_66:
        /*0190*/ 	.word	index@(gt_i32)
        /*0194*/ 	.word	0x00000000


	//----- nvinfo : EIATTR_REGCOUNT
	.align		4
.L_67:
        /*0198*/ 	.byte	0x04, 0x2f
        /*019a*/ 	.short	(.L_69 - .L_68)
	.align		4
.L_68:
        /*019c*/ 	.word	index@(ge_i32)
        /*01a0*/ 	.word	0x0000000c


	//----- nvinfo : EIATTR_FRAME_SIZE
	.align		4
.L_69:
        /*01a4*/ 	.byte	0x04, 0x11
        /*01a6*/ 	.short	(.L_71 - .L_70)
	.align		4
.L_70:
        /*01a8*/ 	.word	index@(ge_i32)
        /*01ac*/ 	.word	0x00000000


	//----- nvinfo : EIATTR_REGCOUNT
	.align		4
.L_71:
        /*01b0*/ 	.byte	0x04, 0x2f
        /*01b2*/ 	.short	(.L_73 - .L_72)
	.align		4
.L_72:
        /*01b4*/ 	.word	index@(eq_i64)
        /*01b8*/ 	.word	0x0000000c


	//----- nvinfo : EIATTR_FRAME_SIZE
	.align		4
.L_73:
        /*01bc*/ 	.byte	0x04, 0x11
        /*01be*/ 	.short	(.L_75 - .L_74)
	.align		4
.L_74:
        /*01c0*/ 	.word	index@(eq_i64)
        /*01c4*/ 	.word	0x00000000


	//----- nvinfo : EIATTR_REGCOUNT
	.align		4
.L_75:
        /*01c8*/ 	.byte	0x04, 0x2f
        /*01ca*/ 	.short	(.L_77 - .L_76)
	.align		4
.L_76:
        /*01cc*/ 	.word	index@(ne_i64)
        /*01d0*/ 	.word	0x0000000c


	//----- nvinfo : EIATTR_FRAME_SIZE
	.align		4
.L_77:
        /*01d4*/ 	.byte	0x04, 0x11
        /*01d6*/ 	.short	(.L_79 - .L_78)
	.align		4
.L_78:
        /*01d8*/ 	.word	index@(ne_i64)
        /*01dc*/ 	.word	0x00000000


	//----- nvinfo : EIATTR_REGCOUNT
	.align		4
.L_79:
        /*01e0*/ 	.byte	0x04, 0x2f
        /*01e2*/ 	.short	(.L_81 - .L_80)
	.align		4
.L_80:
        /*01e4*/ 	.word	index@(lt_i64)
        /*01e8*/ 	.word	0x0000000c


	//----- nvinfo : EIATTR_FRAME_SIZE
	.align		4
.L_81:
        /*01ec*/ 	.byte	0x04, 0x11
        /*01ee*/ 	.short	(.L_83 - .L_82)
	.align		4
.L_82:
        /*01f0*/ 	.word	index@(lt_i64)
        /*01f4*/ 	.word	0x00000000


	//----- nvinfo : EIATTR_REGCOUNT
	.align		4
.L_83:
        /*01f8*/ 	.byte	0x04, 0x2f
        /*01fa*/ 	.short	(.L_85 - .L_84)
	.align		4
.L_84:
        /*01fc*/ 	.word	index@(le_i64)
        /*0200*/ 	.word	0x0000000c


	//----- nvinfo : EIATTR_FRAME_SIZE
	.align		4
.L_85:
        /*0204*/ 	.byte	0x04, 0x11
        /*0206*/ 	.short	(.L_87 - .L_86)
	.align		4
.L_86:
        /*0208*/ 	.word	index@(le_i64)
        /*020c*/ 	.word	0x00000000


	//----- nvinfo : EIATTR_REGCOUNT
	.align		4
.L_87:
        /*0210*/ 	.byte	0x04, 0x2f
        /*0212*/ 	.short	(.L_89 - .L_88)
	.align		4
.L_88:
        /*0214*/ 	.word	index@(gt_i64)
        /*0218*/ 	.word	0x0000000c


	//----- nvinfo : EIATTR_FRAME_SIZE
	.align		4
.L_89:
        /*021c*/ 	.byte	0x04, 0x11
        /*021e*/ 	.short	(.L_91 - .L_90)
	.align		4
.L_90:
        /*0220*/ 	.word	index@(gt_i64)
        /*0224*/ 	.word	0x00000000


	//----- nvinfo : EIATTR_REGCOUNT
	.align		4
.L_91:
        /*0228*/ 	.byte	0x04, 0x2f
        /*022a*/ 	.short	(.L_93 - .L_92)
	.align		4
.L_92:
        /*022c*/ 	.word	index@(ge_i64)
        /*0230*/ 	.word	0x0000000c


	//----- nvinfo : EIATTR_FRAME_SIZE
	.align		4
.L_93:
        /*0234*/ 	.byte	0x04, 0x11
        /*0236*/ 	.short	(.L_95 - .L_94)
	.align		4
.L_94:
        /*0238*/ 	.word	index@(ge_i64)
        /*023c*/ 	.word	0x00000000


	//----- nvinfo : EIATTR_REGCOUNT
	.align		4
.L_95:
        /*0240*/ 	.byte	0x04, 0x2f
        /*0242*/ 	.short	(.L_97 - .L_96)
	.align		4
.L_96:
        /*0244*/ 	.word	index@(eq_broadcast_f32)
        /*0248*/ 	.word	0x00000020


	//----- nvinfo : EIATTR_FRAME_SIZE
	.align		4
.L_97:
        /*024c*/ 	.byte	0x04, 0x11
        /*024e*/ 	.short	(.L_99 - .L_98)
	.align		4
.L_98:
        /*0250*/ 	.word	index@(eq_broadcast_f32)
        /*0254*/ 	.word	0x00000000


	//----- nvinfo : EIATTR_REGCOUNT
	.align		4
.L_99:
        /*0258*/ 	.byte	0x04, 0x2f
        /*025a*/ 	.short	(.L_101 - .L_100)
	.align		4
.L_100:
        /*025c*/ 	.word	index@(eq_f16)
        /*0260*/ 	.word	0x0000000c


	//----- nvinfo : EIATTR_FRAME_SIZE
	.align		4
.L_101:
        /*0264*/ 	.byte	0x04, 0x11
        /*0266*/ 	.short	(.L_103 - .L_102)
	.align		4
.L_102:
        /*0268*/ 	.word	index@(eq_f16)
        /*026c*/ 	.word	0x00000000


	//----- nvinfo : EIATTR_REGCOUNT
	.align		4
.L_103:
        /*0270*/ 	.byte	0x04, 0x2f
        /*0272*/ 	.short	(.L_105 - .L_104)
	.align		4
.L_104:
        /*0274*/ 	.word	index@(ne_f16)
        /*0278*/ 	.word	0x0000000c


	//----- nvinfo : EIATTR_FRAME_SIZE
	.align		4
.L_105:
        /*027c*/ 	.byte	0x04, 0x11
        /*027e*/ 	.short	(.L_107 - .L_106)
	.align		4
.L_106:
        /*0280*/ 	.word	index@(ne_f16)
        /*0284*/ 	.word	0x00000000


	//----- nvinfo : EIATTR_REGCOUNT
	.align		4
.L_107:
        /*0288*/ 	.byte	0x04, 0x2f
        /*028a*/ 	.short	(.L_109 - .L_108)
	.align		4
.L_108:
        /*028c*/ 	.word	index@(lt_f16)
        /*0290*/ 	.word	0x0000000c


	//----- nvinfo : EIATTR_FRAME_SIZE
	.align		4
.L_109:
        /*0294*/ 	.byte	0x04, 0x11
        /*0296*/ 	.short	(.L_111 - .L_110)
	.align		4
.L_110:
        /*0298*/ 	.word	index@(lt_f16)
        /*029c*/ 	.word	0x00000000


	//----- nvinfo : EIATTR_REGCOUNT
	.align		4
.L_111:
        /*02a0*/ 	.byte	0x04, 0x2f
        /*02a2*/ 	.short	(.L_113 - .L_112)
	.align		4
.L_112:
        /*02a4*/ 	.word	index@(le_f16)
        /*02a8*/ 	.word	0x0000000c


	//----- nvinfo : EIATTR_FRAME_SIZE
	.align		4
.L_113:
        /*02ac*/ 	.byte	0x04, 0x11
        /*02ae*/ 	.short	(.L_115 - .L_114)
	.align		4
.L_114:
        /*02b0*/ 	.word	index@(le_f16)
        /*02b4*/ 	.word	0x00000000


	//----- nvinfo : EIATTR_REGCOUNT
	.align		4
.L_115:
        /*02b8*/ 	.byte	0x04, 0x2f
        /*02ba*/ 	.short	(.L_117 - .L_116)
	.align		4
.L_116:
        /*02bc*/ 	.word	index@(gt_f16)
        /*02c0*/ 	.word	0x0000000c


	//----- nvinfo : EIATTR_FRAME_SIZE
	.align		4
.L_117:
        /*02c4*/ 	.byte	0x04, 0x11
        /*02c6*/ 	.short	(.L_119 - .L_118)
	.align		4
.L_118:
        /*02c8*/ 	.word	index@(gt_f16)
        /*02cc*/ 	.word	0x00000000


	//----- nvinfo : EIATTR_REGCOUNT
	.align		4
.L_119:
        /*02d0*/ 	.byte	0x04, 0x2f
        /*02d2*/ 	.short	(.L_121 - .L_120)
	.align		4
.L_120:
        /*02d4*/ 	.word	index@(ge_f16)
        /*02d8*/ 	.word	0x0000000c


	//----- nvinfo : EIATTR_FRAME_SIZE
	.align		4
.L_121:
        /*02dc*/ 	.byte	0x04, 0x11
        /*02de*/ 	.short	(.L_123 - .L_122)
	.align		4
.L_122:
        /*02e0*/ 	.word	index@(ge_f16)
        /*02e4*/ 	.word	0x00000000


	//----- nvinfo : EIATTR_REGCOUNT
	.align		4
.L_123:
        /*02e8*/ 	.byte	0x04, 0x2f
        /*02ea*/ 	.short	(.L_125 - .L_124)
	.align		4
.L_124:
        /*02ec*/ 	.word	index@(eq_bf16)
        /*02f0*/ 	.word	0x0000000c


	//----- nvinfo : EIATTR_FRAME_SIZE
	.align		4
.L_125:
        /*02f4*/ 	.byte	0x04, 0x11
        /*02f6*/ 	.short	(.L_127 - .L_126)
	.align		4
.L_126:
        /*02f8*/ 	.word	index@(eq_bf16)
        /*02fc*/ 	.word	0x00000000


	//----- nvinfo : EIATTR_REGCOUNT
	.align		4
.L_127:
        /*0300*/ 	.byte	0x04, 0x2f
        /*0302*/ 	.short	(.L_129 - .L_128)
	.align		4
.L_128:
        /*0304*/ 	.word	index@(ne_bf16)
        /*0308*/ 	.word	0x0000000c


	//----- nvinfo : EIATTR_FRAME_SIZE
	.align		4
.L_129:
        /*030c*/ 	.byte	0x04, 0x11
        /*030e*/ 	.short	(.L_131 - .L_130)
	.align		4
.L_130:
        /*0310*/ 	.word	index@(ne_bf16)
        /*0314*/ 	.word	0x00000000


	//----- nvinfo : EIATTR_REGCOUNT
	.align		4
.L_131:
        /*0318*/ 	.byte	0x04, 0x2f
        /*031a*/ 	.short	(.L_133 - .L_132)
	.align		4
.L_132:
        /*031c*/ 	.word	index@(lt_bf16)
        /*0320*/ 	.word	0x0000000c


	//----- nvinfo : EIATTR_FRAME_SIZE
	.align		4
.L_133:
        /*0324*/ 	.byte	0x04, 0x11
        /*0326*/ 	.short	(.L_135 - .L_134)
	.align		4
.L_134:
        /*0328*/ 	.word	index@(lt_bf16)
        /*032c*/ 	.word	0x00000000


	//----- nvinfo : EIATTR_REGCOUNT
	.align		4
.L_135:
        /*0330*/ 	.byte	0x04, 0x2f
        /*0332*/ 	.short	(.L_137 - .L_136)
	.align		4
.L_136:
        /*0334*/ 	.word	index@(le_bf16)
        /*0338*/ 	.word	0x0000000c


	//----- nvinfo : EIATTR_FRAME_SIZE
	.align		4
.L_137:
        /*033c*/ 	.byte	0x04, 0x11
        /*033e*/ 	.short	(.L_139 - .L_138)
	.align		4
.L_138:
        /*0340*/ 	.word	index@(le_bf16)
        /*0344*/ 	.word	0x00000000


	//----- nvinfo : EIATTR_REGCOUNT
	.align		4
.L_139:
        /*0348*/ 	.byte	0x04, 0x2f
        /*034a*/ 	.short	(.L_141 - .L_140)
	.align		4
.L_140:
        /*034c*/ 	.word	index@(gt_bf16)
        /*0350*/ 	.word	0x0000000c


	//----- nvinfo : EIATTR_FRAME_SIZE
	.align		4
.L_141:
        /*0354*/ 	.byte	0x04, 0x11
        /*0356*/ 	.short	(.L_143 - .L_142)
	.align		4
.L_142:
        /*0358*/ 	.word	index@(gt_bf16)
        /*035c*/ 	.word	0x00000000


	//----- nvinfo : EIATTR_REGCOUNT
	.align		4
.L_143:
        /*0360*/ 	.byte	0x04, 0x2f
        /*0362*/ 	.short	(.L_145 - .L_144)
	.align		4
.L_144:
        /*0364*/ 	.word	index@(ge_bf16)
        /*0368*/ 	.word	0x0000000c


	//----- nvinfo : EIATTR_FRAME_SIZE
	.align		4
.L_145:
        /*036c*/ 	.byte	0x04, 0x11
        /*036e*/ 	.short	(.L_147 - .L_146)
	.align		4
.L_146:
        /*0370*/ 	.word	index@(ge_bf16)
        /*0374*/ 	.word	0x00000000


	//----- nvinfo : EIATTR_REGCOUNT
	.align		4
.L_147:
        /*0378*/ 	.byte	0x04, 0x2f
        /*037a*/ 	.short	(.L_149 - .L_148)
	.align		4
.L_148:
        /*037c*/ 	.word	index@(lt_broadcast_f32)
        /*0380*/ 	.word	0x00000020


	//----- nvinfo : EIATTR_FRAME_SIZE
	.align		4
.L_149:
        /*0384*/ 	.byte	0x04, 0x11
        /*0386*/ 	.short	(.L_151 - .L_150)
	.align		4
.L_150:
        /*0388*/ 	.word	index@(lt_broadcast_f32)
        /*038c*/ 	.word	0x00000000


	//----- nvinfo : EIATTR_MIN_STACK_SIZE
	.align		4
.L_151:
        /*0390*/ 	.byte	0x04, 0x12
        /*0392*/ 	.short	(.L_153 - .L_152)
	.align		4
.L_152:
        /*0394*/ 	.word	index@(lt_broadcast_f32)
        /*0398*/ 	.word	0x00000000


	//----- nvinfo : EIATTR_MIN_STACK_SIZE
	.align		4
.L_153:
        /*039c*/ 	.byte	0x04, 0x12
        /*039e*/ 	.short	(.L_155 - .L_154)
	.align		4
.L_154:
        /*03a0*/ 	.word	index@(ge_bf16)
        /*03a4*/ 	.word	0x00000000


	//----- nvinfo : EIATTR_MIN_STACK_SIZE
	.align		4
.L_155:
        /*03a8*/ 	.byte	0x04, 0x12
        /*03aa*/ 	.short	(.L_157 - .L_156)
	.align		4
.L_156:
        /*03ac*/ 	.word	index@(gt_bf16)
        /*03b0*/ 	.word	0x00000000


	//----- nvinfo : EIATTR_MIN_STACK_SIZE
	.align		4
.L_157:
        /*03b4*/ 	.byte	0x04, 0x12
        /*03b6*/ 	.short	(.L_159 - .L_158)
	.align		4
.L_158:
        /*03b8*/ 	.word	index@(le_bf16)
        /*03bc*/ 	.word	0x00000000


	//----- nvinfo : EIATTR_MIN_STACK_SIZE
	.align		4
.L_159:
        /*03c0*/ 	.byte	0x04, 0x12
        /*03c2*/ 	.short	(.L_161 - .L_160)
	.align		4
.L_160:
        /*03c4*/ 	.word	index@(lt_bf16)
        /*03c8*/ 	.word	0x00000000


	//----- nvinfo : EIATTR_MIN_STACK_SIZE
	.align		4
.L_161:
        /*03cc*/ 	.byte	0x04, 0x12
        /*03ce*/ 	.short	(.L_163 - .L_162)
	.align		4
.L_162:
        /*03d0*/ 	.word	index@(ne_bf16)
        /*03d4*/ 	.word	0x00000000


	//----- nvinfo : EIATTR_MIN_STACK_SIZE
	.align		4
.L_163:
        /*03d8*/ 	.byte	0x04, 0x12
        /*03da*/ 	.short	(.L_165 - .L_164)
	.align		4
.L_164:
        /*03dc*/ 	.word	index@(eq_bf16)
        /*03e0*/ 	.word	0x00000000


	//----- nvinfo : EIATTR_MIN_STACK_SIZE
	.align		4
.L_165:
        /*03e4*/ 	.byte	0x04, 0x12
        /*03e6*/ 	.short	(.L_167 - .L_166)
	.align		4
.L_166:
        /*03e8*/ 	.word	index@(ge_f16)
        /*03ec*/ 	.word	0x00000000


	//----- nvinfo : EIATTR_MIN_STACK_SIZE
	.align		4
.L_167:
        /*03f0*/ 	.byte	0x04, 0x12
        /*03f2*/ 	.short	(.L_169 - .L_168)
	.align		4
.L_168:
        /*03f4*/ 	.word	index@(gt_f16)
        /*03f8*/ 	.word	0x00000000


	//----- nvinfo : EIATTR_MIN_STACK_SIZE
	.align		4
.L_169:
        /*03fc*/ 	.byte	0x04, 0x12
        /*03fe*/ 	.short	(.L_171 - .L_170)
	.align		4
.L_170:
        /*0400*/ 	.word	index@(le_f16)
        /*0404*/ 	.word	0x00000000


	//----- nvinfo : EIATTR_MIN_STACK_SIZE
	.align		4
.L_171:
        /*0408*/ 	.byte	0x04, 0x12
        /*040a*/ 	.short	(.L_173 - .L_172)
	.align		4
.L_172:
        /*040c*/ 	.word	index@(lt_f16)
        /*0410*/ 	.word	0x00000000


	//----- nvinfo : EIATTR_MIN_STACK_SIZE
	.align		4
.L_173:
        /*0414*/ 	.byte	0x04, 0x12
        /*0416*/ 	.short	(.L_175 - .L_174)
	.align		4
.L_174:
        /*0418*/ 	.word	index@(ne_f16)
        /*041c*/ 	.word	0x00000000


	//----- nvinfo : EIATTR_MIN_STACK_SIZE
	.align		4
.L_175:
        /*0420*/ 	.byte	0x04, 0x12
        /*0422*/ 	.short	(.L_177 - .L_176)
	.align		4
.L_176:
        /*0424*/ 	.word	index@(eq_f16)
        /*0428*/ 	.word	0x00000000


	//----- nvinfo : EIATTR_MIN_STACK_SIZE
	.align		4
.L_177:
        /*042c*/ 	.byte	0x04, 0x12
        /*042e*/ 	.short	(.L_179 - .L_178)
	.align		4
.L_178:
        /*0430*/ 	.word	index@(eq_broadcast_f32)
        /*0434*/ 	.word	0x00000000


	//----- nvinfo : EIATTR_MIN_STACK_SIZE
	.align		4
.L_179:
        /*0438*/ 	.byte	0x04, 0x12
        /*043a*/ 	.short	(.L_181 - .L_180)
	.align		4
.L_180:
        /*043c*/ 	.word	index@(ge_i64)
        /*0440*/ 	.word	0x00000000


	//----- nvinfo : EIATTR_MIN_STACK_SIZE
	.align		4
.L_181:
        /*0444*/ 	.byte	0x04, 0x12
        /*0446*/ 	.short	(.L_183 - .L_182)
	.align		4
.L_182:
        /*0448*/ 	.word	index@(gt_i64)
        /*044c*/ 	.word	0x00000000


	//----- nvinfo : EIATTR_MIN_STACK_SIZE
	.align		4
.L_183:
        /*0450*/ 	.byte	0x04, 0x12
        /*0452*/ 	.short	(.L_185 - .L_184)
	.align		4
.L_184:
        /*0454*/ 	.word	index@(le_i64)
        /*0458*/ 	.word	0x00000000


	//----- nvinfo : EIATTR_MIN_STACK_SIZE
	.align		4
.L_185:
        /*045c*/ 	.byte	0x04, 0x12
        /*045e*/ 	.short	(.L_187 - .L_186)
	.align		4
.L_186:
        /*0460*/ 	.word	index@(lt_i64)
        /*0464*/ 	.word	0x00000000


	//----- nvinfo : EIATTR_MIN_STACK_SIZE
	.align		4
.L_187:
        /*0468*/ 	.byte	0x04, 0x12
        /*046a*/ 	.short	(.L_189 - .L_188)
	.align		4
.L_188:
        /*046c*/ 	.word	index@(ne_i64)
        /*0470*/ 	.word	0x00000000


	//----- nvinfo : EIATTR_MIN_STACK_SIZE
	.align		4
.L_189:
        /*0474*/ 	.byte	0x04, 0x12
        /*0476*/ 	.short	(.L_191 - .L_190)
	.align		4
.L_190:
        /*0478*/ 	.word	index@(eq_i64)
        /*047c*/ 	.word	0x00000000


	//----- nvinfo : EIATTR_MIN_STACK_SIZE
	.align		4
.L_191:
        /*0480*/ 	.byte	0x04, 0x12
        /*0482*/ 	.short	(.L_193 - .L_192)
	.align		4
.L_192:
        /*0484*/ 	.word	index@(ge_i32)
        /*0488*/ 	.word	0x00000000


	//----- nvinfo : EIATTR_MIN_STACK_SIZE
	.align		4
.L_193:
        /*048c*/ 	.byte	0x04, 0x12
        /*048e*/ 	.short	(.L_195 - .L_194)
	.align		4
.L_194:
        /*0490*/ 	.word	index@(gt_i32)
        /*0494*/ 	.word	0x00000000


	//----- nvinfo : EIATTR_MIN_STACK_SIZE
	.align		4
.L_195:
        /*0498*/ 	.byte	0x04, 0x12
        /*049a*/ 	.short	(.L_197 - .L_196)
	.align		4
.L_196:
        /*049c*/ 	.word	index@(le_i32)
        /*04a0*/ 	.word	0x00000000


	//----- nvinfo : EIATTR_MIN_STACK_SIZE
	.align		4
.L_197:
        /*04a4*/ 	.byte	0x04, 0x12
        /*04a6*/ 	.short	(.L_199 - .L_198)
	.align		4
.L_198:
        /*04a8*/ 	.word	index@(lt_i32)
        /*04ac*/ 	.word	0x00000000


	//----- nvinfo : EIATTR_MIN_STACK_SIZE
	.align		4
.L_199:
        /*04b0*/ 	.byte	0x04, 0x12
        /*04b2*/ 	.short	(.L_201 - .L_200)
	.align		4
.L_200:
        /*04b4*/ 	.word	index@(ne_i32)
        /*04b8*/ 	.word	0x00000000


	//----- nvinfo : EIATTR_MIN_STACK_SIZE
	.align		4
.L_201:
        /*04bc*/ 	.byte	0x04, 0x12
        /*04be*/ 	.short	(.L_203 - .L_202)
	.align		4
.L_202:
        /*04c0*/ 	.word	index@(eq_i32)
        /*04c4*/ 	.word	0x00000000


	//----- nvinfo : EIATTR_MIN_STACK_SIZE
	.align		4
.L_203:
        /*04c8*/ 	.byte	0x04, 0x12
        /*04ca*/ 	.short	(.L_205 - .L_204)
	.align		4
.L_204:
        /*04cc*/ 	.word	index@(ge_f64)
        /*04d0*/ 	.word	0x00000000


	//----- nvinfo : EIATTR_MIN_STACK_SIZE
	.align		4
.L_205:
        /*04d4*/ 	.byte	0x04, 0x12
        /*04d6*/ 	.short	(.L_207 - .L_206)
	.align		4
.L_206:
        /*04d8*/ 	.word	index@(gt_f64)
        /*04dc*/ 	.word	0x00000000


	//----- nvinfo : EIATTR_MIN_STACK_SIZE
	.align		4
.L_207:
        /*04e0*/ 	.byte	0x04, 0x12
        /*04e2*/ 	.short	(.L_209 - .L_208)
	.align		4
.L_208:
        /*04e4*/ 	.word	index@(le_f64)
        /*04e8*/ 	.word	0x00000000


	//----- nvinfo : EIATTR_MIN_STACK_SIZE
	.align		4
.L_209:
        /*04ec*/ 	.byte	0x04, 0x12
        /*04ee*/ 	.short	(.L_211 - .L_210)
	.align		4
.L_210:
        /*04f0*/ 	.word	index@(lt_f64)
        /*04f4*/ 	.word	0x00000000


	//----- nvinfo : EIATTR_MIN_STACK_SIZE
	.align		4
.L_211:
        /*04f8*/ 	.byte	0x04, 0x12
        /*04fa*/ 	.short	(.L_213 - .L_212)
	.align		4
.L_212:
        /*04fc*/ 	.word	index@(ne_f64)
        /*0500*/ 	.word	0x00000000


	//----- nvinfo : EIATTR_MIN_STACK_SIZE
	.align		4
.L_213:
        /*0504*/ 	.byte	0x04, 0x12
        /*0506*/ 	.short	(.L_215 - .L_214)
	.align		4
.L_214:
        /*0508*/ 	.word	index@(eq_f64)
        /*050c*/ 	.word	0x00000000


	//----- nvinfo : EIATTR_MIN_STACK_SIZE
	.align		4
.L_215:
        /*0510*/ 	.byte	0x04, 0x12
        /*0512*/ 	.short	(.L_217 - .L_216)
	.align		4
.L_216:
        /*0514*/ 	.word	index@(ge_f32)
        /*0518*/ 	.word	0x00000000


	//----- nvinfo : EIATTR_MIN_STACK_SIZE
	.align		4
.L_217:
        /*051c*/ 	.byte	0x04, 0x12
        /*051e*/ 	.short	(.L_219 - .L_218)
	.align		4
.L_218:
        /*0520*/ 	.word	index@(gt_f32)
        /*0524*/ 	.word	0x00000000


	//----- nvinfo : EIATTR_MIN_STACK_SIZE
	.align		4
.L_219:
        /*0528*/ 	.byte	0x04, 0x12
        /*052a*/ 	.short	(.L_221 - .L_220)
	.align		4
.L_220:
        /*052c*/ 	.word	index@(le_f32)
        /*0530*/ 	.word	0x00000000


	//----- nvinfo : EIATTR_MIN_STACK_SIZE
	.align		4
.L_221:
        /*0534*/ 	.byte	0x04, 0x12
        /*0536*/ 	.short	(.L_223 - .L_222)
	.align		4
.L_222:
        /*0538*/ 	.word	index@(lt_f32)
        /*053c*/ 	.word	0x00000000


	//----- nvinfo : EIATTR_MIN_STACK_SIZE
	.align		4
.L_223:
        /*0540*/ 	.byte	0x04, 0x12
        /*0542*/ 	.short	(.L_225 - .L_224)
	.align		4
.L_224:
        /*0544*/ 	.word	index@(ne_f32)
        /*0548*/ 	.word	0x00000000


	//----- nvinfo : EIATTR_MIN_STACK_SIZE
	.align		4
.L_225:
        /*054c*/ 	.byte	0x04, 0x12
        /*054e*/ 	.short	(.L_227 - .L_226)
	.align		4
.L_226:
        /*0550*/ 	.word	index@(eq_f32)
        /*0554*/ 	.word	0x00000000
.L_227:


//--------------------- .nv.compat                --------------------------
	.section	.nv.compat,"",@"SHT_CUDA_COMPAT_INFO"
	.align	4
        /*0000*/ 	.byte	0x02, 0x09, 0x00, 0x00, 0x02, 0x02, 0x01, 0x00, 0x02, 0x05, 0x05, 0x00, 0x03, 0x07, 0x01, 0x01
        /*0010*/ 	.byte	0x02, 0x03, 0x00, 0x00, 0x02, 0x06, 0x01, 0x00, 0x04, 0x0b, 0x08, 0x00, 0x01, 0x00, 0x00, 0x00
        /*0020*/ 	.byte	0x00, 0x00, 0x00, 0x00


//--------------------- .nv.info.lt_broadcast_f32 --------------------------
	.section	.nv.info.lt_broadcast_f32,"",@"SHT_CUDA_INFO"
	.sectionflags	@""
	.align	4


	//----- nvinfo : EIATTR_CUDA_API_VERSION
	.align		4
        /*0000*/ 	.byte	0x04, 0x37
        /*0002*/ 	.short	(.L_229 - .L_228)
.L_228:
        /*0004*/ 	.word	0x00000082


	//----- nvinfo : EIATTR_KPARAM_INFO
	.align		4
.L_229:
        /*0008*/ 	.byte	0x04, 0x17
        /*000a*/ 	.short	(.L_231 - .L_230)
.L_230:
        /*000c*/ 	.word	0x00000000
        /*0010*/ 	.short	0x0007
        /*0012*/ 	.short	0x0034
        /*0014*/ 	.byte	0x00, 0xf0, 0x11, 0x00


	//----- nvinfo : EIATTR_KPARAM_INFO
	.align		4
.L_231:
        /*0018*/ 	.byte	0x04, 0x17
        /*001a*/ 	.short	(.L_233 - .L_232)
.L_232:
        /*001c*/ 	.word	0x00000000
        /*0020*/ 	.short	0x0006
        /*0022*/ 	.short	0x0030
        /*0024*/ 	.byte	0x00, 0xf0, 0x11, 0x00


	//----- nvinfo : EIATTR_KPARAM_INFO
	.align		4
.L_233:
        /*0028*/ 	.byte	0x04, 0x17
        /*002a*/ 	.short	(.L_235 - .L_234)
.L_234:
        /*002c*/ 	.word	0x00000000
        /*0030*/ 	.short	0x0005
        /*0032*/ 	.short	0x0028
        /*0034*/ 	.byte	0x00, 0xf5, 0x21, 0x00


	//----- nvinfo : EIATTR_KPARAM_INFO
	.align		4
.L_235:
        /*0038*/ 	.byte	0x04, 0x17
        /*003a*/ 	.short	(.L_237 - .L_236)
.L_236:
        /*003c*/ 	.word	0x00000000
        /*0040*/ 	.short	0x0004
        /*0042*/ 	.short	0x0020
        /*0044*/ 	.byte	0x00, 0xf5, 0x21, 0x00


	//----- nvinfo : EIATTR_KPARAM_INFO
	.align		4
.L_237:
        /*0048*/ 	.byte	0x04, 0x17
        /*004a*/ 	.short	(.L_239 - .L_238)
.L_238:
        /*004c*/ 	.word	0x00000000
        /*0050*/ 	.short	0x0003
        /*0052*/ 	.short	0x0018
        /*0054*/ 	.byte	0x00, 0xf5, 0x21, 0x00


	//----- nvinfo : EIATTR_KPARAM_INFO
	.align		4
.L_239:
        /*0058*/ 	.byte	0x04, 0x17
        /*005a*/ 	.short	(.L_241 - .L_240)
.L_240:
        /*005c*/ 	.word	0x00000000
        /*0060*/ 	.short	0x0002
        /*0062*/ 	.short	0x0010
        /*0064*/ 	.byte	0x00, 0xf5, 0x21, 0x00


	//----- nvinfo : EIATTR_KPARAM_INFO
	.align		4
.L_241:
        /*0068*/ 	.byte	0x04, 0x17
        /*006a*/ 	.short	(.L_243 - .L_242)
.L_242:
        /*006c*/ 	.word	0x00000000
        /*0070*/ 	.short	0x0001
        /*0072*/ 	.short	0x0008
        /*0074*/ 	.byte	0x00, 0xf5, 0x21, 0x00


	//----- nvinfo : EIATTR_KPARAM_INFO
	.align		4
.L_243:
        /*0078*/ 	.byte	0x04, 0x17
        /*007a*/ 	.short	(.L_245 - .L_244)
.L_244:
        /*007c*/ 	.word	0x00000000
        /*0080*/ 	.short	0x0000
        /*0082*/ 	.short	0x0000
        /*0084*/ 	.byte	0x00, 0xf5, 0x21, 0x00


	//----- nvinfo : EIATTR_SPARSE_MMA_MASK
	.align		4
.L_245:
        /*0088*/ 	.byte	0x03, 0x50
        /*008a*/ 	.short	0x0000


	//----- nvinfo : EIATTR_MAXREG_COUNT
	.align		4
        /*008c*/ 	.byte	0x03, 0x1b
        /*008e*/ 	.short	0x00ff


	//----- nvinfo : EIATTR_MERCURY_ISA_VERSION
	.align		4
        /*0090*/ 	.byte	0x03, 0x5f
        /*0092*/ 	.short	0x0101


	//----- nvinfo : EIATTR_VRC_CTA_INIT_COUNT
	.align		4
        /*0094*/ 	.byte	0x02, 0x4a
	.zero		1
	.zero		1


	//----- nvinfo : EIATTR_EXIT_INSTR_OFFSETS
	.align		4
        /*0098*/ 	.byte	0x04, 0x1c
        /*009a*/ 	.short	(.L_247 - .L_246)


	//   ....[0]....
.L_246:
        /*009c*/ 	.word	0x00000070


	//   ....[1]....
        /*00a0*/ 	.word	0x00001fa0


	//----- nvinfo : EIATTR_CBANK_PARAM_SIZE
	.align		4
.L_247:
        /*00a4*/ 	.byte	0x03, 0x19
        /*00a6*/ 	.short	0x0038


	//----- nvinfo : EIATTR_PARAM_CBANK
	.align		4
        /*00a8*/ 	.byte	0x04, 0x0a
        /*00aa*/ 	.short	(.L_249 - .L_248)
	.align		4
.L_248:
        /*00ac*/ 	.word	index@(.nv.constant0.lt_broadcast_f32)
        /*00b0*/ 	.short	0x0380
        /*00b2*/ 	.short	0x0038


	//----- nvinfo : EIATTR_SW_WAR
	.align		4
.L_249:
        /*00b4*/ 	.byte	0x04, 0x36
        /*00b6*/ 	.short	(.L_251 - .L_250)
.L_250:
        /*00b8*/ 	.word	0x00000008
.L_251:


//--------------------- .nv.info.ge_bf16          --------------------------
	.section	.nv.info.ge_bf16,"",@"SHT_CUDA_INFO"
	.sectionflags	@""
	.align	4


	//----- nvinfo : EIATTR_CUDA_API_VERSION
	.align		4
        /*0000*/ 	.byte	0x04, 0x37
        /*0002*/ 	.short	(.L_253 - .L_252)
.L_252:
        /*0004*/ 	.word	0x00000082


	//----- nvinfo : EIATTR_KPARAM_INFO
	.align		4
.L_253:
        /*0008*/ 	.byte	0x04, 0x17
        /*000a*/ 	.short	(.L_255 - .L_254)
.L_254:
        /*000c*/ 	.word	0x00000000
        /*0010*/ 	.short	0x0003
        /*0012*/ 	.short	0x0018
        /*0014*/ 	.byte	0x00, 0xf0, 0x11, 0x00


	//----- nvinfo : EIATTR_KPARAM_INFO
	.align		4
.L_255:
        /*0018*/ 	.byte	0x04, 0x17
        /*001a*/ 	.short	(.L_257 - .L_256)
.L_256:
        /*001c*/ 	.word	0x00000000
        /*0020*/ 	.short	0x0002
        /*0022*/ 	.short	0x0010
        /*0024*/ 	.byte	0x00, 0xf5, 0x21, 0x00


	//----- nvinfo : EIATTR_KPARAM_INFO
	.align		4
.L_257:
        /*0028*/ 	.byte	0x04, 0x17
        /*002a*/ 	.short	(.L_259 - .L_258)
.L_258:
        /*002c*/ 	.word	0x00000000
        /*0030*/ 	.short	0x0001
        /*0032*/ 	.short	0x0008
        /*0034*/ 	.byte	0x00, 0xf5, 0x21, 0x00


	//----- nvinfo : EIATTR_KPARAM_INFO
	.align		4
.L_259:
        /*0038*/ 	.byte	0x04, 0x17
        /*003a*/ 	.short	(.L_261 - .L_260)
.L_260:
        /*003c*/ 	.word	0x00000000
        /*0040*/ 	.short	0x0000
        /*0042*/ 	.short	0x0000
        /*0044*/ 	.byte	0x00, 0xf5, 0x21, 0x00


	//----- nvinfo : EIATTR_SPARSE_MMA_MASK
	.align		4
.L_261:
        /*0048*/ 	.byte	0x03, 0x50
        /*004a*/ 	.short	0x0000


	//----- nvinfo : EIATTR_MAXREG_COUNT
	.align		4
        /*004c*/ 	.byte	0x03, 0x1b
        /*004e*/ 	.short	0x00ff


	//----- nvinfo : EIATTR_MERCURY_ISA_VERSION
	.align		4
        /*0050*/ 	.byte	0x03, 0x5f
        /*0052*/ 	.short	0x0101


	//----- nvinfo : EIATTR_VRC_CTA_INIT_COUNT
	.align		4
        /*0054*/ 	.byte	0x02, 0x4a
	.zero		1
	.zero		1


	//----- nvinfo : EIATTR_EXIT_INSTR_OFFSETS
	.align		4
        /*0058*/ 	.byte	0x04, 0x1c
        /*005a*/ 	.short	(.L_263 - .L_262)


	//   ....[0]....
.L_262:
        /*005c*/ 	.word	0x00000070


	//   ....[1]....
        /*0060*/ 	.word	0x00000150


	//----- nvinfo : EIATTR_CBANK_PARAM_SIZE
	.align		4
.L_263:
        /*0064*/ 	.byte	0x03, 0x19
        /*0066*/ 	.short	0x001c


	//----- nvinfo : EIATTR_PARAM_CBANK
	.align		4
        /*0068*/ 	.byte	0x04, 0x0a
        /*006a*/ 	.short	(.L_265 - .L_264)
	.align		4
.L_264:
        /*006c*/ 	.word	index@(.nv.constant0.ge_bf16)
        /*0070*/ 	.short	0x0380
        /*0072*/ 	.short	0x001c


	//----- nvinfo : EIATTR_SW_WAR
	.align		4
.L_265:
        /*0074*/ 	.byte	0x04, 0x36
        /*0076*/ 	.short	(.L_267 - .L_266)
.L_266:
        /*0078*/ 	.word	0x00000008
.L_267:


//--------------------- .nv.info.gt_bf16          --------------------------
	.section	.nv.info.gt_bf16,"",@"SHT_CUDA_INFO"
	.sectionflags	@""
	.align	4


	//----- nvinfo : EIATTR_CUDA_API_VERSION
	.align		4
        /*0000*/ 	.byte	0x04, 0x37
        /*0002*/ 	.short	(.L_269 - .L_268)
.L_268:
        /*0004*/ 	.word	0x00000082


	//----- nvinfo : EIATTR_KPARAM_INFO
	.align		4
.L_269:
        /*0008*/ 	.byte	0x04, 0x17
        /*000a*/ 	.short	(.L_271 - .L_270)
.L_270:
        /*000c*/ 	.word	0x00000000
        /*0010*/ 	.short	0x0003
        /*0012*/ 	.short	0x0018
        /*0014*/ 	.byte	0x00, 0xf0, 0x11, 0x00


	//----- nvinfo : EIATTR_KPARAM_INFO
	.align		4
.L_271:
        /*0018*/ 	.byte	0x04, 0x17
        /*001a*/ 	.short	(.L_273 - .L_272)
.L_272:
        /*001c*/ 	.word	0x00000000
        /*0020*/ 	.short	0x0002
        /*0022*/ 	.short	0x0010
        /*0024*/ 	.byte	0x00, 0xf5, 0x21, 0x00


	//----- nvinfo : EIATTR_KPARAM_INFO
	.align		4
.L_273:
        /*0028*/ 	.byte	0x04, 0x17
        /*002a*/ 	.short	(.L_275 - .L_274)
.L_274:
        /*002c*/ 	.word	0x00000000
        /*0030*/ 	.short	0x0001
        /*0032*/ 	.short	0x0008
        /*0034*/ 	.byte	0x00, 0xf5, 0x21, 0x00


	//----- nvinfo : EIATTR_KPARAM_INFO
	.align		4
.L_275:
        /*0038*/ 	.byte	0x04, 0x17
        /*003a*/ 	.short	(.L_277 - .L_276)
.L_276:
        /*003c*/ 	.word	0x00000000
        /*0040*/ 	.short	0x0000
        /*0042*/ 	.short	0x0000
        /*0044*/ 	.byte	0x00, 0xf5, 0x21, 0x00


	//----- nvinfo : EIATTR_SPARSE_MMA_MASK
	.align		4
.L_277:
        /*0048*/ 	.byte	0x03, 0x50
        /*004a*/ 	.short	0x0000


	//----- nvinfo : EIATTR_MAXREG_COUNT
	.align		4
        /*004c*/ 	.byte	0x03, 0x1b
        /*004e*/ 	.short	0x00ff


	//----- nvinfo : EIATTR_MERCURY_ISA_VERSION
	.align		4
        /*0050*/ 	.byte	0x03, 0x5f
        /*0052*/ 	.short	0x0101


	//----- nvinfo : EIATTR_VRC_CTA_INIT_COUNT
	.align		4
        /*0054*/ 	.byte	0x02, 0x4a
	.zero		1
	.zero		1


	//----- nvinfo : EIATTR_EXIT_INSTR_OFFSETS
	.align		4
        /*0058*/ 	.byte	0x04, 0x1c
        /*005a*/ 	.short	(.L_279 - .L_278)


	//   ....[0]....
.L_278:
        /*005c*/ 	.word	0x00000070


	//   ....[1]....
        /*0060*/ 	.word	0x00000150


	//----- nvinfo : EIATTR_CBANK_PARAM_SIZE
	.align		4
.L_279:
        /*0064*/ 	.byte	0x03, 0x19
        /*0066*/ 	.short	0x001c


	//----- nvinfo : EIATTR_PARAM_CBANK
	.align		4
        /*0068*/ 	.byte	0x04, 0x0a
        /*006a*/ 	.short	(.L_281 - .L_280)
	.align		4
.L_280:
        /*006c*/ 	.word	index@(.nv.constant0.gt_bf16)
        /*0070*/ 	.short	0x0380
        /*0072*/ 	.short	0x001c


	//----- nvinfo : EIATTR_SW_WAR
	.align		4
.L_281:
        /*0074*/ 	.byte	0x04, 0x36
        /*0076*/ 	.short	(.L_283 - .L_282)
.L_282:
        /*0078*/ 	.word	0x00000008
.L_283:


//--------------------- .nv.info.le_bf16          --------------------------
	.section	.nv.info.le_bf16,"",@"SHT_CUDA_INFO"
	.sectionflags	@""
	.align	4


	//----- nvinfo : EIATTR_CUDA_API_VERSION
	.align		4
        /*0000*/ 	.byte	0x04, 0x37
        /*0002*/ 	.short	(.L_285 - .L_284)
.L_284:
        /*0004*/ 	.word	0x00000082


	//----- nvinfo : EIATTR_KPARAM_INFO
	.align		4
.L_285:
        /*0008*/ 	.byte	0x04, 0x17
        /*000a*/ 	.short	(.L_287 - .L_286)
.L_286:
        /*000c*/ 	.word	0x00000000
        /*0010*/ 	.short	0x0003
        /*0012*/ 	.short	0x0018
        /*0014*/ 	.byte	0x00, 0xf0, 0x11, 0x00


	//----- nvinfo : EIATTR_KPARAM_INFO
	.align		4
.L_287:
        /*0018*/ 	.byte	0x04, 0x17
        /*001a*/ 	.short	(.L_289 - .L_288)
.L_288:
        /*001c*/ 	.word	0x00000000
        /*0020*/ 	.short	0x0002
        /*0022*/ 	.short	0x0010
        /*0024*/ 	.byte	0x00, 0xf5, 0x21, 0x00


	//----- nvinfo : EIATTR_KPARAM_INFO
	.align		4
.L_289:
        /*0028*/ 	.byte	0x04, 0x17
        /*002a*/ 	.short	(.L_291 - .L_290)
.L_290:
        /*002c*/ 	.word	0x00000000
        /*0030*/ 	.short	0x0001
        /*0032*/ 	.short	0x0008
        /*0034*/ 	.byte	0x00, 0xf5, 0x21, 0x00


	//----- nvinfo : EIATTR_KPARAM_INFO
	.align		4
.L_291:
        /*0038*/ 	.byte	0x04, 0x17
        /*003a*/ 	.short	(.L_293 - .L_292)
.L_292:
        /*003c*/ 	.word	0x00000000
        /*0040*/ 	.short	0x0000
        /*0042*/ 	.short	0x0000
        /*0044*/ 	.byte	0x00, 0xf5, 0x21, 0x00


	//----- nvinfo : EIATTR_SPARSE_MMA_MASK
	.align		4
.L_293:
        /*0048*/ 	.byte	0x03, 0x50
        /*004a*/ 	.short	0x0000


	//----- nvinfo : EIATTR_MAXREG_COUNT
	.align		4
        /*004c*/ 	.byte	0x03, 0x1b
        /*004e*/ 	.short	0x00ff


	//----- nvinfo : EIATTR_MERCURY_ISA_VERSION
	.align		4
        /*0050*/ 	.byte	0x03, 0x5f
        /*0052*/ 	.short	0x0101


	//----- nvinfo : EIATTR_VRC_CTA_INIT_COUNT
	.align		4
        /*0054*/ 	.byte	0x02, 0x4a
	.zero		1
	.zero		1


	//----- nvinfo : EIATTR_EXIT_INSTR_OFFSETS
	.align		4
        /*0058*/ 	.byte	0x04, 0x1c
        /*005a*/ 	.short	(.L_295 - .L_294)


	//   ....[0]....
.L_294:
        /*005c*/ 	.word	0x00000070


	//   ....[1]....
        /*0060*/ 	.word	0x00000150


	//----- nvinfo : EIATTR_CBANK_PARAM_SIZE
	.align		4
.L_295:
        /*0064*/ 	.byte	0x03, 0x19
        /*0066*/ 	.short	0x001c


	//----- nvinfo : EIATTR_PARAM_CBANK
	.align		4
        /*0068*/ 	.byte	0x04, 0x0a
        /*006a*/ 	.short	(.L_297 - .L_296)
	.align		4
.L_296:
        /*006c*/ 	.word	index@(.nv.constant0.le_bf16)
        /*0070*/ 	.short	0x0380
        /*0072*/ 	.short	0x001c


	//----- nvinfo : EIATTR_SW_WAR
	.align		4
.L_297:
        /*0074*/ 	.byte	0x04, 0x36
        /*0076*/ 	.short	(.L_299 - .L_298)
.L_298:
        /*0078*/ 	.word	0x00000008
.L_299:


//--------------------- .nv.info.lt_bf16          --------------------------
	.section	.nv.info.lt_bf16,"",@"SHT_CUDA_INFO"
	.sectionflags	@""
	.align	4


	//----- nvinfo : EIATTR_CUDA_API_VERSION
	.align		4
        /*0000*/ 	.byte	0x04, 0x37
        /*0002*/ 	.short	(.L_301 - .L_300)
.L_300:
        /*0004*/ 	.word	0x00000082


	//----- nvinfo : EIATTR_KPARAM_INFO
	.align		4
.L_301:
        /*0008*/ 	.byte	0x04, 0x17
        /*000a*/ 	.short	(.L_303 - .L_302)
.L_302:
        /*000c*/ 	.word	0x00000000
        /*0010*/ 	.short	0x0003
        /*0012*/ 	.short	0x0018
        /*0014*/ 	.byte	0x00, 0xf0, 0x11, 0x00


	//----- nvinfo : EIATTR_KPARAM_INFO
	.align		4
.L_303:
        /*0018*/ 	.byte	0x04, 0x17
        /*001a*/ 	.short	(.L_305 - .L_304)
.L_304:
        /*001c*/ 	.word	0x00000000
        /*0020*/ 	.short	0x0002
        /*0022*/ 	.short	0x0010
        /*0024*/ 	.byte	0x00, 0xf5, 0x21, 0x00


	//----- nvinfo : EIATTR_KPARAM_INFO
	.align		4
.L_305:
        /*0028*/ 	.byte	0x04, 0x17
        /*002a*/ 	.short	(.L_307 - .L_306)
.L_306:
        /*002c*/ 	.word	0x00000000
        /*0030*/ 	.short	0x0001
        /*0032*/ 	.short	0x0008
        /*0034*/ 	.byte	0x00, 0xf5, 0x21, 0x00


	//----- nvinfo : EIATTR_KPARAM_INFO
	.align		4
.L_307:
        /*0038*/ 	.byte	0x04, 0x17
        /*003a*/ 	.short	(.L_309 - .L_308)
.L_308:
        /*003c*/ 	.word	0x00000000
        /*0040*/ 	.short	0x0000
        /*0042*/ 	.short	0x0000
        /*0044*/ 	.byte	0x00, 0xf5, 0x21, 0x00


	//----- nvinfo : EIATTR_SPARSE_MMA_MASK
	.align		4
.L_309:
        /*0048*/ 	.byte	0x03, 0x50
        /*004a*/ 	.short	0x0000


	//----- nvinfo : EIATTR_MAXREG_COUNT
	.align		4
        /*004c*/ 	.byte	0x03, 0x1b
        /*004e*/ 	.short	0x00ff


	//----- nvinfo : EIATTR_MERCURY_ISA_VERSION
	.align		4
        /*0050*/ 	.byte	0x03, 0x5f
        /*0052*/ 	.short	0x0101


	//----- nvinfo : EIATTR_VRC_CTA_INIT_COUNT
	.align		4
        /*0054*/ 	.byte	0x02, 0x4a
	.zero		1
	.zero		1


	//----- nvinfo : EIATTR_EXIT_INSTR_OFFSETS
	.align		4
        /*0058*/ 	.byte	0x04, 0x1c
        /*005a*/ 	.short	(.L_311 - .L_310)


	//   ....[0]....
.L_310:
        /*005c*/ 	.word	0x00000070


	//   ....[1]....
        /*0060*/ 	.word	0x00000150


	//----- nvinfo : EIATTR_CBANK_PARAM_SIZE
	.align		4
.L_311:
        /*0064*/ 	.byte	0x03, 0x19
        /*0066*/ 	.short	0x001c


	//----- nvinfo : EIATTR_PARAM_CBANK
	.align		4
        /*0068*/ 	.byte	0x04, 0x0a
        /*006a*/ 	.short	(.L_313 - .L_312)
	.align		4
.L_312:
        /*006c*/ 	.word	index@(.nv.constant0.lt_bf16)
        /*0070*/ 	.short	0x0380
        /*0072*/ 	.short	0x001c


	//----- nvinfo : EIATTR_SW_WAR
	.align		4
.L_313:
        /*0074*/ 	.byte	0x04, 0x36
        /*0076*/ 	.short	(.L_315 - .L_314)
.L_314:
        /*0078*/ 	.word	0x00000008
.L_315:


//--------------------- .nv.info.ne_bf16          --------------------------
	.section	.nv.info.ne_bf16,"",@"SHT_CUDA_INFO"
	.sectionflags	@""
	.align	4


	//----- nvinfo : EIATTR_CUDA_API_VERSION
	.align		4
        /*0000*/ 	.byte	0x04, 0x37
        /*0002*/ 	.short	(.L_317 - .L_316)
.L_316:
        /*0004*/ 	.word	0x00000082


	//----- nvinfo : EIATTR_KPARAM_INFO
	.align		4
.L_317:
        /*0008*/ 	.byte	0x04, 0x17
        /*000a*/ 	.short	(.L_319 - .L_318)
.L_318:
        /*000c*/ 	.word	0x00000000
        /*0010*/ 	.short	0x0003
        /*0012*/ 	.short	0x0018
        /*0014*/ 	.byte	0x00, 0xf0, 0x11, 0x00


	//----- nvinfo : EIATTR_KPARAM_INFO
	.align		4
.L_319:
        /*0018*/ 	.byte	0x04, 0x17
        /*001a*/ 	.short	(.L_321 - .L_320)
.L_320:
        /*001c*/ 	.word	0x00000000
        /*0020*/ 	.short	0x0002
        /*0022*/ 	.short	0x0010
        /*0024*/ 	.byte	0x00, 0xf5, 0x21, 0x00


	//----- nvinfo : EIATTR_KPARAM_INFO
	.align		4
.L_321:
        /*0028*/ 	.byte	0x04, 0x17
        /*002a*/ 	.short	(.L_323 - .L_322)
.L_322:
        /*002c*/ 	.word	0x00000000
        /*0030*/ 	.short	0x0001
        /*0032*/ 	.short	0x0008
        /*0034*/ 	.byte	0x00, 0xf5, 0x21, 0x00


	//----- nvinfo : EIATTR_KPARAM_INFO
	.align		4
.L_323:
        /*0038*/ 	.byte	0x04, 0x17
        /*003a*/ 	.short	(.L_325 - .L_324)
.L_324:
        /*003c*/ 	.word	0x00000000
        /*0040*/ 	.short	0x0000
        /*0042*/ 	.short	0x0000
        /*0044*/ 	.byte	0x00, 0xf5, 0x21, 0x00


	//----- nvinfo : EIATTR_SPARSE_MMA_MASK
	.align		4
.L_325:
        /*0048*/ 	.byte	0x03, 0x50
        /*004a*/ 	.short	0x0000


	//----- nvinfo : EIATTR_MAXREG_COUNT
	.align		4
        /*004c*/ 	.byte	0x03, 0x1b
        /*004e*/ 	.short	0x00ff


	//----- nvinfo : EIATTR_MERCURY_ISA_VERSION
	.align		4
        /*0050*/ 	.byte	0x03, 0x5f
        /*0052*/ 	.short	0x0101


	//----- nvinfo : EIATTR_VRC_CTA_INIT_COUNT
	.align		4
        /*0054*/ 	.byte	0x02, 0x4a
	.zero		1
	.zero		1


	//----- nvinfo : EIATTR_EXIT_INSTR_OFFSETS
	.align		4
        /*0058*/ 	.byte	0x04, 0x1c
        /*005a*/ 	.short	(.L_327 - .L_326)


	//   ....[0]....
.L_326:
        /*005c*/ 	.word	0x00000070


	//   ....[1]....
        /*0060*/ 	.word	0x00000150


	//----- nvinfo : EIATTR_CBANK_PARAM_SIZE
	.align		4
.L_327:
        /*0064*/ 	.byte	0x03, 0x19
        /*0066*/ 	.short	0x001c


	//----- nvinfo : EIATTR_PARAM_CBANK
	.align		4
        /*0068*/ 	.byte	0x04, 0x0a
        /*006a*/ 	.short	(.L_329 - .L_328)
	.align		4
.L_328:
        /*006c*/ 	.word	index@(.nv.constant0.ne_bf16)
        /*0070*/ 	.short	0x0380
        /*0072*/ 	.short	0x001c


	//----- nvinfo : EIATTR_SW_WAR
	.align		4
.L_329:
        /*0074*/ 	.byte	0x04, 0x36
        /*0076*/ 	.short	(.L_331 - .L_330)
.L_330:
        /*0078*/ 	.word	0x00000008
.L_331:


//--------------------- .nv.info.eq_bf16          --------------------------
	.section	.nv.info.eq_bf16,"",@"SHT_CUDA_INFO"
	.sectionflags	@""
	.align	4


	//----- nvinfo : EIATTR_CUDA_API_VERSION
	.align		4
        /*0000*/ 	.byte	0x04, 0x37
        /*0002*/ 	.short	(.L_333 - .L_332)
.L_332:
        /*0004*/ 	.word	0x00000082


	//----- nvinfo : EIATTR_KPARAM_INFO
	.align		4
.L_333:
        /*0008*/ 	.byte	0x04, 0x17
        /*000a*/ 	.short	(.L_335 - .L_334)
.L_334:
        /*000c*/ 	.word	0x00000000
        /*0010*/ 	.short	0x0003
        /*0012*/ 	.short	0x0018
        /*0014*/ 	.byte	0x00, 0xf0, 0x11, 0x00


	//----- nvinfo : EIATTR_KPARAM_INFO
	.align		4
.L_335:
        /*0018*/ 	.byte	0x04, 0x17
        /*001a*/ 	.short	(.L_337 - .L_336)
.L_336:
        /*001c*/ 	.word	0x00000000
        /*0020*/ 	.short	0x0002
        /*0022*/ 	.short	0x0010
        /*0024*/ 	.byte	0x00, 0xf5, 0x21, 0x00


	//----- nvinfo : EIATTR_KPARAM_INFO
	.align		4
.L_337:
        /*0028*/ 	.byte	0x04, 0x17
        /*002a*/ 	.short	(.L_339 - .L_338)
.L_338:
        /*002c*/ 	.word	0x00000000
        /*0030*/ 	.short	0x0001
        /*0032*/ 	.short	0x0008
        /*0034*/ 	.byte	0x00, 0xf5, 0x21, 0x00


	//----- nvinfo : EIATTR_KPARAM_INFO
	.align		4
.L_339:
        /*0038*/ 	.byte	0x04, 0x17
        /*003a*/ 	.short	(.L_341 - .L_340)
.L_340:
        /*003c*/ 	.word	0x00000000
        /*0040*/ 	.short	0x0000
        /*0042*/ 	.short	0x0000
        /*0044*/ 	.byte	0x00, 0xf5, 0x21, 0x00


	//----- nvinfo : EIATTR_SPARSE_MMA_MASK
	.align		4
.L_341:
        /*0048*/ 	.byte	0x03, 0x50
        /*004a*/ 	.short	0x0000


	//----- nvinfo : EIATTR_MAXREG_COUNT
	.align		4
        /*004c*/ 	.byte	0x03, 0x1b
        /*004e*/ 	.short	0x00ff


	//----- nvinfo : EIATTR_MERCURY_ISA_VERSION
	.align		4
        /*0050*/ 	.byte	0x03, 0x5f
        /*0052*/ 	.short	0x0101


	//----- nvinfo : EIATTR_VRC_CTA_INIT_COUNT
	.align		4
        /*0054*/ 	.byte	0x02, 0x4a
	.zero		1
	.zero		1


	//----- nvinfo : EIATTR_EXIT_INSTR_OFFSETS
	.align		4
        /*0058*/ 	.byte	0x04, 0x1c
        /*005a*/ 	.short	(.L_343 - .L_342)


	//   ....[0]....
.L_342:
        /*005c*/ 	.word	0x00000070


	//   ....[1]....
        /*0060*/ 	.word	0x00000150


	//----- nvinfo : EIATTR_CBANK_PARAM_SIZE
	.align		4
.L_343:
        /*0064*/ 	.byte	0x03, 0x19
        /*0066*/ 	.short	0x001c


	//----- nvinfo : EIATTR_PARAM_CBANK
	.align		4
        /*0068*/ 	.byte	0x04, 0x0a
        /*006a*/ 	.short	(.L_345 - .L_344)
	.align		4
.L_344:
        /*006c*/ 	.word	index@(.nv.constant0.eq_bf16)
        /*0070*/ 	.short	0x0380
        /*0072*/ 	.short	0x001c


	//----- nvinfo : EIATTR_SW_WAR
	.align		4
.L_345:
        /*0074*/ 	.byte	0x04, 0x36
        /*0076*/ 	.short	(.L_347 - .L_346)
.L_346:
        /*0078*/ 	.word	0x00000008
.L_347:


//--------------------- .nv.info.ge_f16           --------------------------
	.section	.nv.info.ge_f16,"",@"SHT_CUDA_INFO"
	.sectionflags	@""
	.align	4


	//----- nvinfo : EIATTR_CUDA_API_VERSION
	.align		4
        /*0000*/ 	.byte	0x04, 0x37
        /*0002*/ 	.short	(.L_349 - .L_348)
.L_348:
        /*0004*/ 	.word	0x00000082


	//----- nvinfo : EIATTR_KPARAM_INFO
	.align		4
.L_349:
        /*0008*/ 	.byte	0x04, 0x17
        /*000a*/ 	.short	(.L_351 - .L_350)
.L_350:
        /*000c*/ 	.word	0x00000000
        /*0010*/ 	.short	0x0003
        /*0012*/ 	.short	0x0018
        /*0014*/ 	.byte	0x00, 0xf0, 0x11, 0x00


	//----- nvinfo : EIATTR_KPARAM_INFO
	.align		4
.L_351:
        /*0018*/ 	.byte	0x04, 0x17
        /*001a*/ 	.short	(.L_353 - .L_352)
.L_352:
        /*001c*/ 	.word	0x00000000
        /*0020*/ 	.short	0x0002
        /*0022*/ 	.short	0x0010
        /*0024*/ 	.byte	0x00, 0xf5, 0x21, 0x00


	//----- nvinfo : EIATTR_KPARAM_INFO
	.align		4
.L_353:
        /*0028*/ 	.byte	0x04, 0x17
        /*002a*/ 	.short	(.L_355 - .L_354)
.L_354:
        /*002c*/ 	.word	0x00000000
        /*0030*/ 	.short	0x0001
        /*0032*/ 	.short	0x0008
        /*0034*/ 	.byte	0x00, 0xf5, 0x21, 0x00


	//----- nvinfo : EIATTR_KPARAM_INFO
	.align		4
.L_355:
        /*0038*/ 	.byte	0x04, 0x17
        /*003a*/ 	.short	(.L_357 - .L_356)
.L_356:
        /*003c*/ 	.word	0x00000000
        /*0040*/ 	.short	0x0000
        /*0042*/ 	.short	0x0000
        /*0044*/ 	.byte	0x00, 0xf5, 0x21, 0x00


	//----- nvinfo : EIATTR_SPARSE_MMA_MASK
	.align		4
.L_357:
        /*0048*/ 	.byte	0x03, 0x50
        /*004a*/ 	.short	0x0000


	//----- nvinfo : EIATTR_MAXREG_COUNT
	.align		4
        /*004c*/ 	.byte	0x03, 0x1b
        /*004e*/ 	.short	0x00ff


	//----- nvinfo : EIATTR_MERCURY_ISA_VERSION
	.align		4
        /*0050*/ 	.byte	0x03, 0x5f
        /*0052*/ 	.short	0x0101


	//----- nvinfo : EIATTR_VRC_CTA_INIT_COUNT
	.align		4
        /*0054*/ 	.byte	0x02, 0x4a
	.zero		1
	.zero		1


	//----- nvinfo : EIATTR_EXIT_INSTR_OFFSETS
	.align		4
        /*0058*/ 	.byte	0x04, 0x1c
        /*005a*/ 	.short	(.L_359 - .L_358)


	//   ....[0]....
.L_358:
        /*005c*/ 	.word	0x00000070


	//   ....[1]....
        /*0060*/ 	.word	0x00000150


	//----- nvinfo : EIATTR_CBANK_PARAM_SIZE
	.align		4
.L_359:
        /*0064*/ 	.byte	0x03, 0x19
        /*0066*/ 	.short	0x001c


	//----- nvinfo : EIATTR_PARAM_CBANK
	.align		4
        /*0068*/ 	.byte	0x04, 0x0a
        /*006a*/ 	.short	(.L_361 - .L_360)
	.align		4
.L_360:
        /*006c*/ 	.word	index@(.nv.constant0.ge_f16)
        /*0070*/ 	.short	0x0380
        /*0072*/ 	.short	0x001c


	//----- nvinfo : EIATTR_SW_WAR
	.align		4
.L_361:
        /*0074*/ 	.byte	0x04, 0x36
        /*0076*/ 	.short	(.L_363 - .L_362)
.L_362:
        /*0078*/ 	.word	0x00000008
.L_363:


//--------------------- .nv.info.gt_f16           --------------------------
	.section	.nv.info.gt_f16,"",@"SHT_CUDA_INFO"
	.sectionflags	@""
	.align	4


	//----- nvinfo : EIATTR_CUDA_API_VERSION
	.align		4
        /*0000*/ 	.byte	0x04, 0x37
        /*0002*/ 	.short	(.L_365 - .L_364)
.L_364:
        /*0004*/ 	.word	0x00000082


	//----- nvinfo : EIATTR_KPARAM_INFO
	.align		4
.L_365:
        /*0008*/ 	.byte	0x04, 0x17
        /*000a*/ 	.short	(.L_367 - .L_366)
.L_366:
        /*000c*/ 	.word	0x00000000
        /*0010*/ 	.short	0x0003
        /*0012*/ 	.short	0x0018
        /*0014*/ 	.byte	0x00, 0xf0, 0x11, 0x00


	//----- nvinfo : EIATTR_KPARAM_INFO
	.align		4
.L_367:
        /*0018*/ 	.byte	0x04, 0x17
        /*001a*/ 	.short	(.L_369 - .L_368)
.L_368:
        /*001c*/ 	.word	0x00000000
        /*0020*/ 	.short	0x0002
        /*0022*/ 	.short	0x0010
        /*0024*/ 	.byte	0x00, 0xf5, 0x21, 0x00


	//----- nvinfo : EIATTR_KPARAM_INFO
	.align		4
.L_369:
        /*0028*/ 	.byte	0x04, 0x17
        /*002a*/ 	.short	(.L_371 - .L_370)
.L_370:
        /*002c*/ 	.word	0x00000000
        /*0030*/ 	.short	0x0001
        /*0032*/ 	.short	0x0008
        /*0034*/ 	.byte	0x00, 0xf5, 0x21, 0x00


	//----- nvinfo : EIATTR_KPARAM_INFO
	.align		4
.L_371:
        /*0038*/ 	.byte	0x04, 0x17
        /*003a*/ 	.short	(.L_373 - .L_372)
.L_372:
        /*003c*/ 	.word	0x00000000
        /*0040*/ 	.short	0x0000
        /*0042*/ 	.short	0x0000
        /*0044*/ 	.byte	0x00, 0xf5, 0x21, 0x00


	//----- nvinfo : EIATTR_SPARSE_MMA_MASK
	.align		4
.L_373:
        /*0048*/ 	.byte	0x03, 0x50
        /*004a*/ 	.short	0x0000


	//----- nvinfo : EIATTR_MAXREG_COUNT
	.align		4
        /*004c*/ 	.byte	0x03, 0x1b
        /*004e*/ 	.short	0x00ff


	//----- nvinfo : EIATTR_MERCURY_ISA_VERSION
	.align		4
        /*0050*/ 	.byte	0x03, 0x5f
        /*0052*/ 	.short	0x0101


	//----- nvinfo : EIATTR_VRC_CTA_INIT_COUNT
	.align		4
        /*0054*/ 	.byte	0x02, 0x4a
	.zero		1
	.zero		1


	//----- nvinfo : EIATTR_EXIT_INSTR_OFFSETS
	.align		4
        /*0058*/ 	.byte	0x04, 0x1c
        /*005a*/ 	.short	(.L_375 - .L_374)


	//   ....[0]....
.L_374:
        /*005c*/ 	.word	0x00000070


	//   ....[1]....
        /*0060*/ 	.word	0x00000150


	//----- nvinfo : EIATTR_CBANK_PARAM_SIZE
	.align		4
.L_375:
        /*0064*/ 	.byte	0x03, 0x19
        /*0066*/ 	.short	0x001c


	//----- nvinfo : EIATTR_PARAM_CBANK
	.align		4
        /*0068*/ 	.byte	0x04, 0x0a
        /*006a*/ 	.short	(.L_377 - .L_376)
	.align		4
.L_376:
        /*006c*/ 	.word	index@(.nv.constant0.gt_f16)
        /*0070*/ 	.short	0x0380
        /*0072*/ 	.short	0x001c


	//----- nvinfo : EIATTR_SW_WAR
	.align		4
.L_377:
        /*0074*/ 	.byte	0x04, 0x36
        /*0076*/ 	.short	(.L_379 - .L_378)
.L_378:
        /*0078*/ 	.word	0x00000008
.L_379:


//--------------------- .nv.info.le_f16           --------------------------
	.section	.nv.info.le_f16,"",@"SHT_CUDA_INFO"
	.sectionflags	@""
	.align	4


	//----- nvinfo : EIATTR_CUDA_API_VERSION
	.align		4
        /*0000*/ 	.byte	0x04, 0x37
        /*0002*/ 	.short	(.L_381 - .L_380)
.L_380:
        /*0004*/ 	.word	0x00000082


	//----- nvinfo : EIATTR_KPARAM_INFO
	.align		4
.L_381:
        /*0008*/ 	.byte	0x04, 0x17
        /*000a*/ 	.short	(.L_383 - .L_382)
.L_382:
        /*000c*/ 	.word	0x00000000
        /*0010*/ 	.short	0x0003
        /*0012*/ 	.short	0x0018
        /*0014*/ 	.byte	0x00, 0xf0, 0x11, 0x00


	//----- nvinfo : EIATTR_KPARAM_INFO
	.align		4
.L_383:
        /*0018*/ 	.byte	0x04, 0x17
        /*001a*/ 	.short	(.L_385 - .L_384)
.L_384:
        /*001c*/ 	.word	0x00000000
        /*0020*/ 	.short	0x0002
        /*0022*/ 	.short	0x0010
        /*0024*/ 	.byte	0x00, 0xf5, 0x21, 0x00


	//----- nvinfo : EIATTR_KPARAM_INFO
	.align		4
.L_385:
        /*0028*/ 	.byte	0x04, 0x17
        /*002a*/ 	.short	(.L_387 - .L_386)
.L_386:
        /*002c*/ 	.word	0x00000000
        /*0030*/ 	.short	0x0001
        /*0032*/ 	.short	0x0008
        /*0034*/ 	.byte	0x00, 0xf5, 0x21, 0x00


	//----- nvinfo : EIATTR_KPARAM_INFO
	.align		4
.L_387:
        /*0038*/ 	.byte	0x04, 0x17
        /*003a*/ 	.short	(.L_389 - .L_388)
.L_388:
        /*003c*/ 	.word	0x00000000
        /*0040*/ 	.short	0x0000
        /*0042*/ 	.short	0x0000
        /*0044*/ 	.byte	0x00, 0xf5, 0x21, 0x00


	//----- nvinfo : EIATTR_SPARSE_MMA_MASK
	.align		4
.L_389:
        /*0048*/ 	.byte	0x03, 0x50
        /*004a*/ 	.short	0x0000


	//----- nvinfo : EIATTR_MAXREG_COUNT
	.align		4
        /*004c*/ 	.byte	0x03, 0x1b
        /*004e*/ 	.short	0x00ff


	//----- nvinfo : EIATTR_MERCURY_ISA_VERSION
	.align		4
        /*0050*/ 	.byte	0x03, 0x5f
        /*0052*/ 	.short	0x0101


	//----- nvinfo : EIATTR_VRC_CTA_INIT_COUNT
	.align		4
        /*0054*/ 	.byte	0x02, 0x4a
	.zero		1
	.zero		1


	//----- nvinfo : EIATTR_EXIT_INSTR_OFFSETS
	.align		4
        /*0058*/ 	.byte	0x04, 0x1c
        /*005a*/ 	.short	(.L_391 - .L_390)


	//   ....[0]....
.L_390:
        /*005c*/ 	.word	0x00000070


	//   ....[1]....
        /*0060*/ 	.word	0x00000150


	//----- nvinfo : EIATTR_CBANK_PARAM_SIZE
	.align		4
.L_391:
        /*0064*/ 	.byte	0x03, 0x19
        /*0066*/ 	.short	0x001c


	//----- nvinfo : EIATTR_PARAM_CBANK
	.align		4
        /*0068*/ 	.byte	0x04, 0x0a
        /*006a*/ 	.short	(.L_393 - .L_392)
	.align		4
.L_392:
        /*006c*/ 	.word	index@(.nv.constant0.le_f16)
        /*0070*/ 	.short	0x0380
        /*0072*/ 	.short	0x001c


	//----- nvinfo : EIATTR_SW_WAR
	.align		4
.L_393:
        /*0074*/ 	.byte	0x04, 0x36
        /*0076*/ 	.short	(.L_395 - .L_394)
.L_394:
        /*0078*/ 	.word	0x00000008
.L_395:


//--------------------- .nv.info.lt_f16           --------------------------
	.section	.nv.info.lt_f16,"",@"SHT_CUDA_INFO"
	.sectionflags	@""
	.align	4


	//----- nvinfo : EIATTR_CUDA_API_VERSION
	.align		4
        /*0000*/ 	.byte	0x04, 0x37
        /*0002*/ 	.short	(.L_397 - .L_396)
.L_396:
        /*0004*/ 	.word	0x00000082


	//----- nvinfo : EIATTR_KPARAM_INFO
	.align		4
.L_397:
        /*0008*/ 	.byte	0x04, 0x17
        /*000a*/ 	.short	(.L_399 - .L_398)
.L_398:
        /*000c*/ 	.word	0x00000000
        /*0010*/ 	.short	0x0003
        /*0012*/ 	.short	0x0018
        /*0014*/ 	.byte	0x00, 0xf0, 0x11, 0x00


	//----- nvinfo : EIATTR_KPARAM_INFO
	.align		4
.L_399:
        /*0018*/ 	.byte	0x04, 0x17
        /*001a*/ 	.short	(.L_401 - .L_400)
.L_400:
        /*001c*/ 	.word	0x00000000
        /*0020*/ 	.short	0x0002
        /*0022*/ 	.short	0x0010
        /*0024*/ 	.byte	0x00, 0xf5, 0x21, 0x00


	//----- nvinfo : EIATTR_KPARAM_INFO
	.align		4
.L_401:
        /*0028*/ 	.byte	0x04, 0x17
        /*002a*/ 	.short	(.L_403 - .L_402)
.L_402:
        /*002c*/ 	.word	0x00000000
        /*0030*/ 	.short	0x0001
        /*0032*/ 	.short	0x0008
        /*0034*/ 	.byte	0x00, 0xf5, 0x21, 0x00


	//----- nvinfo : EIATTR_KPARAM_INFO
	.align		4
.L_403:
        /*0038*/ 	.byte	0x04, 0x17
        /*003a*/ 	.short	(.L_405 - .L_404)
.L_404:
        /*003c*/ 	.word	0x00000000
        /*0040*/ 	.short	0x0000
        /*0042*/ 	.short	0x0000
        /*0044*/ 	.byte	0x00, 0xf5, 0x21, 0x00


	//----- nvinfo : EIATTR_SPARSE_MMA_MASK
	.align		4
.L_405:
        /*0048*/ 	.byte	0x03, 0x50
        /*004a*/ 	.short	0x0000


	//----- nvinfo : EIATTR_MAXREG_COUNT
	.align		4
        /*004c*/ 	.byte	0x03, 0x1b
        /*004e*/ 	.short	0x00ff


	//----- nvinfo : EIATTR_MERCURY_ISA_VERSION
	.align		4
        /*0050*/ 	.byte	0x03, 0x5f
        /*0052*/ 	.short	0x0101


	//----- nvinfo : EIATTR_VRC_CTA_INIT_COUNT
	.align		4
        /*0054*/ 	.byte	0x02, 0x4a
	.zero		1
	.zero		1


	//----- nvinfo : EIATTR_EXIT_INSTR_OFFSETS
	.align		4
        /*0058*/ 	.byte	0x04, 0x1c
        /*005a*/ 	.short	(.L_407 - .L_406)


	//   ....[0]....
.L_406:
        /*005c*/ 	.word	0x00000070


	//   ....[1]....
        /*0060*/ 	.word	0x00000150


	//----- nvinfo : EIATTR_CBANK_PARAM_SIZE
	.align		4
.L_407:
        /*0064*/ 	.byte	0x03, 0x19
        /*0066*/ 	.short	0x001c


	//----- nvinfo : EIATTR_PARAM_CBANK
	.align		4
        /*0068*/ 	.byte	0x04, 0x0a
        /*006a*/ 	.short	(.L_409 - .L_408)
	.align		4
.L_408:
        /*006c*/ 	.word	index@(.nv.constant0.lt_f16)
        /*0070*/ 	.short	0x0380
        /*0072*/ 	.short	0x001c


	//----- nvinfo : EIATTR_SW_WAR
	.align		4
.L_409:
        /*0074*/ 	.byte	0x04, 0x36
        /*0076*/ 	.short	(.L_411 - .L_410)
.L_410:
        /*0078*/ 	.word	0x00000008
.L_411:


//--------------------- .nv.info.ne_f16           --------------------------
	.section	.nv.info.ne_f16,"",@"SHT_CUDA_INFO"
	.sectionflags	@""
	.align	4


	//----- nvinfo : EIATTR_CUDA_API_VERSION
	.align		4
        /*0000*/ 	.byte	0x04, 0x37
        /*0002*/ 	.short	(.L_413 - .L_412)
.L_412:
        /*0004*/ 	.word	0x00000082


	//----- nvinfo : EIATTR_KPARAM_INFO
	.align		4
.L_413:
        /*0008*/ 	.byte	0x04, 0x17
        /*000a*/ 	.short	(.L_415 - .L_414)
.L_414:
        /*000c*/ 	.word	0x00000000
        /*0010*/ 	.short	0x0003
        /*0012*/ 	.short	0x0018
        /*0014*/ 	.byte	0x00, 0xf0, 0x11, 0x00


	//----- nvinfo : EIATTR_KPARAM_INFO
	.align		4
.L_415:
        /*0018*/ 	.byte	0x04, 0x17
        /*001a*/ 	.short	(.L_417 - .L_416)
.L_416:
        /*001c*/ 	.word	0x00000000
        /*0020*/ 	.short	0x0002
        /*0022*/ 	.short	0x0010
        /*0024*/ 	.byte	0x00, 0xf5, 0x21, 0x00


	//----- nvinfo : EIATTR_KPARAM_INFO
	.align		4
.L_417:
        /*0028*/ 	.byte	0x04, 0x17
        /*002a*/ 	.short	(.L_419 - .L_418)
.L_418:
        /*002c*/ 	.word	0x00000000
        /*0030*/ 	.short	0x0001
        /*0032*/ 	.short	0x0008
        /*0034*/ 	.byte	0x00, 0xf5, 0x21, 0x00


	//----- nvinfo : EIATTR_KPARAM_INFO
	.align		4
.L_419:
        /*0038*/ 	.byte	0x04, 0x17
        /*003a*/ 	.short	(.L_421 - .L_420)
.L_420:
        /*003c*/ 	.word	0x00000000
        /*0040*/ 	.short	0x0000
        /*0042*/ 	.short	0x0000
        /*0044*/ 	.byte	0x00, 0xf5, 0x21, 0x00


	//----- nvinfo : EIATTR_SPARSE_MMA_MASK
	.align		4
.L_421:
        /*0048*/ 	.byte	0x03, 0x50
        /*004a*/ 	.short	0x0000


	//----- nvinfo : EIATTR_MAXREG_COUNT
	.align		4
        /*004c*/ 	.byte	0x03, 0x1b
        /*004e*/ 	.short	0x00ff


	//----- nvinfo : EIATTR_MERCURY_ISA_VERSION
	.align		4
        /*0050*/ 	.byte	0x03, 0x5f
        /*0052*/ 	.short	0x0101


	//----- nvinfo : EIATTR_VRC_CTA_INIT_COUNT
	.align		4
        /*0054*/ 	.byte	0x02, 0x4a
	.zero		1
	.zero		1


	//----- nvinfo : EIATTR_EXIT_INSTR_OFFSETS
	.align		4
        /*0058*/ 	.byte	0x04, 0x1c
        /*005a*/ 	.short	(.L_423 - .L_422)


	//   ....[0]....
.L_422:
        /*005c*/ 	.word	0x00000070


	//   ....[1]....
        /*0060*/ 	.word	0x00000150


	//----- nvinfo : EIATTR_CBANK_PARAM_SIZE
	.align		4
.L_423:
        /*0064*/ 	.byte	0x03, 0x19
        /*0066*/ 	.short	0x001c


	//----- nvinfo : EIATTR_PARAM_CBANK
	.align		4
        /*0068*/ 	.byte	0x04, 0x0a
        /*006a*/ 	.short	(.L_425 - .L_424)
	.align		4
.L_424:
        /*006c*/ 	.word	index@(.nv.constant0.ne_f16)
        /*0070*/ 	.short	0x0380
        /*0072*/ 	.short	0x001c


	//----- nvinfo : EIATTR_SW_WAR
	.align		4
.L_425:
        /*0074*/ 	.byte	0x04, 0x36
        /*0076*/ 	.short	(.L_427 - .L_426)
.L_426:
        /*0078*/ 	.word	0x00000008
.L_427:


//--------------------- .nv.info.eq_f16           --------------------------
	.section	.nv.info.eq_f16,"",@"SHT_CUDA_INFO"
	.sectionflags	@""
	.align	4


	//----- nvinfo : EIATTR_CUDA_API_VERSION
	.align		4
        /*0000*/ 	.byte	0x04, 0x37
        /*0002*/ 	.short	(.L_429 - .L_428)
.L_428:
        /*0004*/ 	.word	0x00000082


	//----- nvinfo : EIATTR_KPARAM_INFO
	.align		4
.L_429:
        /*0008*/ 	.byte	0x04, 0x17
        /*000a*/ 	.short	(.L_431 - .L_430)
.L_430:
        /*000c*/ 	.word	0x00000000
        /*0010*/ 	.short	0x0003
        /*0012*/ 	.short	0x0018
        /*0014*/ 	.byte	0x00, 0xf0, 0x11, 0x00


	//----- nvinfo : EIATTR_KPARAM_INFO
	.align		4
.L_431:
        /*0018*/ 	.byte	0x04, 0x17
        /*001a*/ 	.short	(.L_433 - .L_432)
.L_432:
        /*001c*/ 	.word	0x00000000
        /*0020*/ 	.short	0x0002
        /*0022*/ 	.short	0x0010
        /*0024*/ 	.byte	0x00, 0xf5, 0x21, 0x00


	//----- nvinfo : EIATTR_KPARAM_INFO
	.align		4
.L_433:
        /*0028*/ 	.byte	0x04, 0x17
        /*002a*/ 	.short	(.L_435 - .L_434)
.L_434:
        /*002c*/ 	.word	0x00000000
        /*0030*/ 	.short	0x0001
        /*0032*/ 	.short	0x0008
        /*0034*/ 	.byte	0x00, 0xf5, 0x21, 0x00


	//----- nvinfo : EIATTR_KPARAM_INFO
	.align		4
.L_435:
        /*0038*/ 	.byte	0x04, 0x17
        /*003a*/ 	.short	(.L_437 - .L_436)
.L_436:
        /*003c*/ 	.word	0x00000000
        /*0040*/ 	.short	0x0000
        /*0042*/ 	.short	0x0000
        /*0044*/ 	.byte	0x00, 0xf5, 0x21, 0x00


	//----- nvinfo : EIATTR_SPARSE_MMA_MASK
	.align		4
.L_437:
        /*0048*/ 	.byte	0x03, 0x50
        /*004a*/ 	.short	0x0000


	//----- nvinfo : EIATTR_MAXREG_COUNT
	.align		4
        /*004c*/ 	.byte	0x03, 0x1b
        /*004e*/ 	.short	0x00ff


	//----- nvinfo : EIATTR_MERCURY_ISA_VERSION
	.align		4
        /*0050*/ 	.byte	0x03, 0x5f
        /*0052*/ 	.short	0x0101


	//----- nvinfo : EIATTR_VRC_CTA_INIT_COUNT
	.align		4
        /*0054*/ 	.byte	0x02, 0x4a
	.zero		1
	.zero		1


	//----- nvinfo : EIATTR_EXIT_INSTR_OFFSETS
	.align		4
        /*0058*/ 	.byte	0x04, 0x1c
        /*005a*/ 	.short	(.L_439 - .L_438)


	//   ....[0]....
.L_438:
        /*005c*/ 	.word	0x00000070


	//   ....[1]....
        /*0060*/ 	.word	0x00000150


	//----- nvinfo : EIATTR_CBANK_PARAM_SIZE
	.align		4
.L_439:
        /*0064*/ 	.byte	0x03, 0x19
        /*0066*/ 	.short	0x001c


	//----- nvinfo : EIATTR_PARAM_CBANK
	.align		4
        /*0068*/ 	.byte	0x04, 0x0a
        /*006a*/ 	.short	(.L_441 - .L_440)
	.align		4
.L_440:
        /*006c*/ 	.word	index@(.nv.constant0.eq_f16)
        /*0070*/ 	.short	0x0380
        /*0072*/ 	.short	0x001c


	//----- nvinfo : EIATTR_SW_WAR
	.align		4
.L_441:
        /*0074*/ 	.byte	0x04, 0x36
        /*0076*/ 	.short	(.L_443 - .L_442)
.L_442:
        /*0078*/ 	.word	0x00000008
.L_443:


//--------------------- .nv.info.eq_broadcast_f32 --------------------------
	.section	.nv.info.eq_broadcast_f32,"",@"SHT_CUDA_INFO"
	.sectionflags	@""
	.align	4


	//----- nvinfo : EIATTR_CUDA_API_VERSION
	.align		4
        /*0000*/ 	.byte	0x04, 0x37
        /*0002*/ 	.short	(.L_445 - .L_444)
.L_444:
        /*0004*/ 	.word	0x00000082


	//----- nvinfo : EIATTR_KPARAM_INFO
	.align		4
.L_445:
        /*0008*/ 	.byte	0x04, 0x17
        /*000a*/ 	.short	(.L_447 - .L_446)
.L_446:
        /*000c*/ 	.word	0x00000000
        /*0010*/ 	.short	0x0007
        /*0012*/ 	.short	0x0034
        /*0014*/ 	.byte	0x00, 0xf0, 0x11, 0x00


	//----- nvinfo : EIATTR_KPARAM_INFO
	.align		4
.L_447:
        /*0018*/ 	.byte	0x04, 0x17
        /*001a*/ 	.short	(.L_449 - .L_448)
.L_448:
        /*001c*/ 	.word	0x00000000
        /*0020*/ 	.short	0x0006
        /*0022*/ 	.short	0x0030
        /*0024*/ 	.byte	0x00, 0xf0, 0x11, 0x00


	//----- nvinfo : EIATTR_KPARAM_INFO
	.align		4
.L_449:
        /*0028*/ 	.byte	0x04, 0x17
        /*002a*/ 	.short	(.L_451 - .L_450)
.L_450:
        /*002c*/ 	.word	0x00000000
        /*0030*/ 	.short	0x0005
        /*0032*/ 	.short	0x0028
        /*0034*/ 	.byte	0x00, 0xf5, 0x21, 0x00


	//----- nvinfo : EIATTR_KPARAM_INFO
	.align		4
.L_451:
        /*0038*/ 	.byte	0x04, 0x17
        /*003a*/ 	.short	(.L_453 - .L_452)
.L_452:
        /*003c*/ 	.word	0x00000000
        /*0040*/ 	.short	0x0004
        /*0042*/ 	.short	0x0020
        /*0044*/ 	.byte	0x00, 0xf5, 0x21, 0x00


	//----- nvinfo : EIATTR_KPARAM_INFO
	.align		4
.L_453:
        /*0048*/ 	.byte	0x04, 0x17
        /*004a*/ 	.short	(.L_455 - .L_454)
.L_454:
        /*004c*/ 	.word	0x00000000
        /*0050*/ 	.short	0x0003
        /*0052*/ 	.short	0x0018
        /*0054*/ 	.byte	0x00, 0xf5, 0x21, 0x00


	//----- nvinfo : EIATTR_KPARAM_INFO
	.align		4
.L_455:
        /*0058*/ 	.byte	0x04, 0x17
        /*005a*/ 	.short	(.L_457 - .L_456)
.L_456:
        /*005c*/ 	.word	0x00000000
        /*0060*/ 	.short	0x0002
        /*0062*/ 	.short	0x0010
        /*0064*/ 	.byte	0x00, 0xf5, 0x21, 0x00


	//----- nvinfo : EIATTR_KPARAM_INFO
	.align		4
.L_457:
        /*0068*/ 	.byte	0x04, 0x17
        /*006a*/ 	.short	(.L_459 - .L_458)
.L_458:
        /*006c*/ 	.word	0x00000000
        /*0070*/ 	.short	0x0001
        /*0072*/ 	.short	0x0008
        /*0074*/ 	.byte	0x00, 0xf5, 0x21, 0x00


	//----- nvinfo : EIATTR_KPARAM_INFO
	.align		4
.L_459:
        /*0078*/ 	.byte	0x04, 0x17
        /*007a*/ 	.short	(.L_461 - .L_460)
.L_460:
        /*007c*/ 	.word	0x00000000
        /*0080*/ 	.short	0x0000
        /*0082*/ 	.short	0x0000
        /*0084*/ 	.byte	0x00, 0xf5, 0x21, 0x00


	//----- nvinfo : EIATTR_SPARSE_MMA_MASK
	.align		4
.L_461:
        /*0088*/ 	.byte	0x03, 0x50
        /*008a*/ 	.short	0x0000


	//----- nvinfo : EIATTR_MAXREG_COUNT
	.align		4
        /*008c*/ 	.byte	0x03, 0x1b
        /*008e*/ 	.short	0x00ff


	//----- nvinfo : EIATTR_MERCURY_ISA_VERSION
	.align		4
        /*0090*/ 	.byte	0x03, 0x5f
        /*0092*/ 	.short	0x0101


	//----- nvinfo : EIATTR_VRC_CTA_INIT_COUNT
	.align		4
        /*0094*/ 	.byte	0x02, 0x4a
	.zero		1
	.zero		1


	//----- nvinfo : EIATTR_EXIT_INSTR_OFFSETS
	.align		4
        /*0098*/ 	.byte	0x04, 0x1c
        /*009a*/ 	.short	(.L_463 - .L_462)


	//   ....[0]....
.L_462:
        /*009c*/ 	.word	0x00000070


	//   ....[1]....
        /*00a0*/ 	.word	0x00001fa0


	//----- nvinfo : EIATTR_CBANK_PARAM_SIZE
	.align		4
.L_463:
        /*00a4*/ 	.byte	0x03, 0x19
        /*00a6*/ 	.short	0x0038


	//----- nvinfo : EIATTR_PARAM_CBANK
	.align		4
        /*00a8*/ 	.byte	0x04, 0x0a
        /*00aa*/ 	.short	(.L_465 - .L_464)
	.align		4
.L_464:
        /*00ac*/ 	.word	index@(.nv.constant0.eq_broadcast_f32)
        /*00b0*/ 	.short	0x0380
        /*00b2*/ 	.short	0x0038


	//----- nvinfo : EIATTR_SW_WAR
	.align		4
.L_465:
        /*00b4*/ 	.byte	0x04, 0x36
        /*00b6*/ 	.short	(.L_467 - .L_466)
.L_466:
        /*00b8*/ 	.word	0x00000008
.L_467:


//--------------------- .nv.info.ge_i64           --------------------------
	.section	.nv.info.ge_i64,"",@"SHT_CUDA_INFO"
	.sectionflags	@""
	.align	4


	//----- nvinfo : EIATTR_CUDA_API_VERSION
	.align		4
        /*0000*/ 	.byte	0x04, 0x37
        /*0002*/ 	.short	(.L_469 - .L_468)
.L_468:
        /*0004*/ 	.word	0x00000082


	//----- nvinfo : EIATTR_KPARAM_INFO
	.align		4
.L_469:
        /*0008*/ 	.byte	0x04, 0x17
        /*000a*/ 	.short	(.L_471 - .L_470)
.L_470:
        /*000c*/ 	.word	0x00000000
        /*0010*/ 	.short	0x0003
        /*0012*/ 	.short	0x0018
        /*0014*/ 	.byte	0x00, 0xf0, 0x11, 0x00


	//----- nvinfo : EIATTR_KPARAM_INFO
	.align		4
.L_471:
        /*0018*/ 	.byte	0x04, 0x17
        /*001a*/ 	.short	(.L_473 - .L_472)
.L_472:
        /*001c*/ 	.word	0x00000000
        /*0020*/ 	.short	0x0002
        /*0022*/ 	.short	0x0010
        /*0024*/ 	.byte	0x00, 0xf5, 0x21, 0x00


	//----- nvinfo : EIATTR_KPARAM_INFO
	.align		4
.L_473:
        /*0028*/ 	.byte	0x04, 0x17
        /*002a*/ 	.short	(.L_475 - .L_474)
.L_474:
        /*002c*/ 	.word	0x00000000
        /*0030*/ 	.short	0x0001
        /*0032*/ 	.short	0x0008
        /*0034*/ 	.byte	0x00, 0xf5, 0x21, 0x00


	//----- nvinfo : EIATTR_KPARAM_INFO
	.align		4
.L_475:
        /*0038*/ 	.byte	0x04, 0x17
        /*003a*/ 	.short	(.L_477 - .L_476)
.L_476:
        /*003c*/ 	.word	0x00000000
        /*0040*/ 	.short	0x0000
        /*0042*/ 	.short	0x0000
        /*0044*/ 	.byte	0x00, 0xf5, 0x21, 0x00


	//----- nvinfo : EIATTR_SPARSE_MMA_MASK
	.align		4
.L_477:
        /*0048*/ 	.byte	0x03, 0x50
        /*004a*/ 	.short	0x0000


	//----- nvinfo : EIATTR_MAXREG_COUNT
	.align		4
        /*004c*/ 	.byte	0x03, 0x1b
        /*004e*/ 	.short	0x00ff


	//----- nvinfo : EIATTR_MERCURY_ISA_VERSION
	.align		4
        /*0050*/ 	.byte	0x03, 0x5f
        /*0052*/ 	.short	0x0101


	//----- nvinfo : EIATTR_VRC_CTA_INIT_COUNT
	.align		4
        /*0054*/ 	.byte	0x02, 0x4a
	.zero		1
	.zero		1


	//----- nvinfo : EIATTR_EXIT_INSTR_OFFSETS
	.align		4
        /*0058*/ 	.byte	0x04, 0x1c
        /*005a*/ 	.short	(.L_479 - .L_478)


	//   ....[0]....
.L_478:
        /*005c*/ 	.word	0x00000070


	//   ....[1]....
        /*0060*/ 	.word	0x00000160


	//----- nvinfo : EIATTR_CBANK_PARAM_SIZE
	.align		4
.L_479:
        /*0064*/ 	.byte	0x03, 0x19
        /*0066*/ 	.short	0x001c


	//----- nvinfo : EIATTR_PARAM_CBANK
	.align		4
        /*0068*/ 	.byte	0x04, 0x0a
        /*006a*/ 	.short	(.L_481 - .L_480)
	.align		4
.L_480:
        /*006c*/ 	.word	index@(.nv.constant0.ge_i64)
        /*0070*/ 	.short	0x0380
        /*0072*/ 	.short	0x001c


	//----- nvinfo : EIATTR_SW_WAR
	.align		4
.L_481:
        /*0074*/ 	.byte	0x04, 0x36
        /*0076*/ 	.short	(.L_483 - .L_482)
.L_482:
        /*0078*/ 	.word	0x00000008
.L_483:


//--------------------- .nv.info.gt_i64           --------------------------
	.section	.nv.info.gt_i64,"",@"SHT_CUDA_INFO"
	.sectionflags	@""
	.align	4


	//----- nvinfo : EIATTR_CUDA_API_VERSION
	.align		4
        /*0000*/ 	.byte	0x04, 0x37
        /*0002*/ 	.short	(.L_485 - .L_484)
.L_484:
        /*0004*/ 	.word	0x00000082


	//----- nvinfo : EIATTR_KPARAM_INFO
	.align		4
.L_485:
        /*0008*/ 	.byte	0x04, 0x17
        /*000a*/ 	.short	(.L_487 - .L_486)
.L_486:
        /*000c*/ 	.word	0x00000000
        /*0010*/ 	.short	0x0003
        /*0012*/ 	.short	0x0018
        /*0014*/ 	.byte	0x00, 0xf0, 0x11, 0x00


	//----- nvinfo : EIATTR_KPARAM_INFO
	.align		4
.L_487:
        /*0018*/ 	.byte	0x04, 0x17
        /*001a*/ 	.short	(.L_489 - .L_488)
.L_488:
        /*001c*/ 	.word	0x00000000
        /*0020*/ 	.short	0x0002
        /*0022*/ 	.short	0x0010
        /*0024*/ 	.byte	0x00, 0xf5, 0x21, 0x00


	//----- nvinfo : EIATTR_KPARAM_INFO
	.align		4
.L_489:
        /*0028*/ 	.byte	0x04, 0x17
        /*002a*/ 	.short	(.L_491 - .L_490)
.L_490:
        /*002c*/ 	.word	0x00000000
        /*0030*/ 	.short	0x0001
        /*0032*/ 	.short	0x0008
        /*0034*/ 	.byte	0x00, 0xf5, 0x21, 0x00


	//----- nvinfo : EIATTR_KPARAM_INFO
	.align		4
.L_491:
        /*0038*/ 	.byte	0x04, 0x17
        /*003a*/ 	.short	(.L_493 - .L_492)
.L_492:
        /*003c*/ 	.word	0x00000000
        /*0040*/ 	.short	0x0000
        /*0042*/ 	.short	0x0000
        /*0044*/ 	.byte	0x00, 0xf5, 0x21, 0x00


	//----- nvinfo : EIATTR_SPARSE_MMA_MASK
	.align		4
.L_493:
        /*0048*/ 	.byte	0x03, 0x50
        /*004a*/ 	.short	0x0000


	//----- nvinfo : EIATTR_MAXREG_COUNT
	.align		4
        /*004c*/ 	.byte	0x03, 0x1b
        /*004e*/ 	.short	0x00ff


	//----- nvinfo : EIATTR_MERCURY_ISA_VERSION
	.align		4
        /*0050*/ 	.byte	0x03, 0x5f
        /*0052*/ 	.short	0x0101


	//----- nvinfo : EIATTR_VRC_CTA_INIT_COUNT
	.align		4
        /*0054*/ 	.byte	0x02, 0x4a
	.zero		1
	.zero		1


	//----- nvinfo : EIATTR_EXIT_INSTR_OFFSETS
	.align		4
        /*0058*/ 	.byte	0x04, 0x1c
        /*005a*/ 	.short	(.L_495 - .L_494)


	//   ....[0]....
.L_494:
        /*005c*/ 	.word	0x00000070


	//   ....[1]....
        /*0060*/ 	.word	0x00000160


	//----- nvinfo : EIATTR_CBANK_PARAM_SIZE
	.align		4
.L_495:
        /*0064*/ 	.byte	0x03, 0x19
        /*0066*/ 	.short	0x001c


	//----- nvinfo : EIATTR_PARAM_CBANK
	.align		4
        /*0068*/ 	.byte	0x04, 0x0a
        /*006a*/ 	.short	(.L_497 - .L_496)
	.align		4
.L_496:
        /*006c*/ 	.word	index@(.nv.constant0.gt_i64)
        /*0070*/ 	.short	0x0380
        /*0072*/ 	.short	0x001c


	//----- nvinfo : EIATTR_SW_WAR
	.align		4
.L_497:
        /*0074*/ 	.byte	0x04, 0x36
        /*0076*/ 	.short	(.L_499 - .L_498)
.L_498:
        /*0078*/ 	.word	0x00000008
.L_499:


//--------------------- .nv.info.le_i64           --------------------------
	.section	.nv.info.le_i64,"",@"SHT_CUDA_INFO"
	.sectionflags	@""
	.align	4


	//----- nvinfo : EIATTR_CUDA_API_VERSION
	.align		4
        /*0000*/ 	.byte	0x04, 0x37
        /*0002*/ 	.short	(.L_501 - .L_500)
.L_500:
        /*0004*/ 	.word	0x00000082


	//----- nvinfo : EIATTR_KPARAM_INFO
	.align		4
.L_501:
        /*0008*/ 	.byte	0x04, 0x17
        /*000a*/ 	.short	(.L_503 - .L_502)
.L_502:
        /*000c*/ 	.word	0x00000000
        /*0010*/ 	.short	0x0003
        /*0012*/ 	.short	0x0018
        /*0014*/ 	.byte	0x00, 0xf0, 0x11, 0x00


	//----- nvinfo : EIATTR_KPARAM_INFO
	.align		4
.L_503:
        /*0018*/ 	.byte	0x04, 0x17
        /*001a*/ 	.short	(.L_505 - .L_504)
.L_504:
        /*001c*/ 	.word	0x00000000
        /*0020*/ 	.short	0x0002
        /*0022*/ 	.short	0x0010
        /*0024*/ 	.byte	0x00, 0xf5, 0x21, 0x00


	//----- nvinfo : EIATTR_KPARAM_INFO
	.align		4
.L_505:
        /*0028*/ 	.byte	0x04, 0x17
        /*002a*/ 	.short	(.L_507 - .L_506)
.L_506:
        /*002c*/ 	.word	0x00000000
        /*0030*/ 	.short	0x0001
        /*0032*/ 	.short	0x0008
        /*0034*/ 	.byte	0x00, 0xf5, 0x21, 0x00


	//----- nvinfo : EIATTR_KPARAM_INFO
	.align		4
.L_507:
        /*0038*/ 	.byte	0x04, 0x17
        /*003a*/ 	.short	(.L_509 - .L_508)
.L_508:
        /*003c*/ 	.word	0x00000000
        /*0040*/ 	.short	0x0000
        /*0042*/ 	.short	0x0000
        /*0044*/ 	.byte	0x00, 0xf5, 0x21, 0x00


	//----- nvinfo : EIATTR_SPARSE_MMA_MASK
	.align		4
.L_509:
        /*0048*/ 	.byte	0x03, 0x50
        /*004a*/ 	.short	0x0000


	//----- nvinfo : EIATTR_MAXREG_COUNT
	.align		4
        /*004c*/ 	.byte	0x03, 0x1b
        /*004e*/ 	.short	0x00ff


	//----- nvinfo : EIATTR_MERCURY_ISA_VERSION
	.align		4
        /*0050*/ 	.byte	0x03, 0x5f
        /*0052*/ 	.short	0x0101


	//----- nvinfo : EIATTR_VRC_CTA_INIT_COUNT
	.align		4
        /*0054*/ 	.byte	0x02, 0x4a
	.zero		1
	.zero		1


	//----- nvinfo : EIATTR_EXIT_INSTR_OFFSETS
	.align		4
        /*0058*/ 	.byte	0x04, 0x1c
        /*005a*/ 	.short	(.L_511 - .L_510)


	//   ....[0]....
.L_510:
        /*005c*/ 	.word	0x00000070


	//   ....[1]....
        /*0060*/ 	.word	0x00000160


	//----- nvinfo : EIATTR_CBANK_PARAM_SIZE
	.align		4
.L_511:
        /*0064*/ 	.byte	0x03, 0x19
        /*0066*/ 	.short	0x001c


	//----- nvinfo : EIATTR_PARAM_CBANK
	.align		4
        /*0068*/ 	.byte	0x04, 0x0a
        /*006a*/ 	.short	(.L_513 - .L_512)
	.align		4
.L_512:
        /*006c*/ 	.word	index@(.nv.constant0.le_i64)
        /*0070*/ 	.short	0x0380
        /*0072*/ 	.short	0x001c


	//----- nvinfo : EIATTR_SW_WAR
	.align		4
.L_513:
        /*0074*/ 	.byte	0x04, 0x36
        /*0076*/ 	.short	(.L_515 - .L_514)
.L_514:
        /*0078*/ 	.word	0x00000008
.L_515:


//--------------------- .nv.info.lt_i64           --------------------------
	.section	.nv.info.lt_i64,"",@"SHT_CUDA_INFO"
	.sectionflags	@""
	.align	4


	//----- nvinfo : EIATTR_CUDA_API_VERSION
	.align		4
        /*0000*/ 	.byte	0x04, 0x37
        /*0002*/ 	.short	(.L_517 - .L_516)
.L_516:
        /*0004*/ 	.word	0x00000082


	//----- nvinfo : EIATTR_KPARAM_INFO
	.align		4
.L_517:
        /*0008*/ 	.byte	0x04, 0x17
        /*000a*/ 	.short	(.L_519 - .L_518)
.L_518:
        /*000c*/ 	.word	0x00000000
        /*0010*/ 	.short	0x0003
        /*0012*/ 	.short	0x0018
        /*0014*/ 	.byte	0x00, 0xf0, 0x11, 0x00


	//----- nvinfo : EIATTR_KPARAM_INFO
	.align		4
.L_519:
        /*0018*/ 	.byte	0x04, 0x17
        /*001a*/ 	.short	(.L_521 - .L_520)
.L_520:
        /*001c*/ 	.word	0x00000000
        /*0020*/ 	.short	0x0002
        /*0022*/ 	.short	0x0010
        /*0024*/ 	.byte	0x00, 0xf5, 0x21, 0x00


	//----- nvinfo : EIATTR_KPARAM_INFO
	.align		4
.L_521:
        /*0028*/ 	.byte	0x04, 0x17
        /*002a*/ 	.short	(.L_523 - .L_522)
.L_522:
        /*002c*/ 	.word	0x00000000
        /*0030*/ 	.short	0x0001
        /*0032*/ 	.short	0x0008
        /*0034*/ 	.byte	0x00, 0xf5, 0x21, 0x00


	//----- nvinfo : EIATTR_KPARAM_INFO
	.align		4
.L_523:
        /*0038*/ 	.byte	0x04, 0x17
        /*003a*/ 	.short	(.L_525 - .L_524)
.L_524:
        /*003c*/ 	.word	0x00000000
        /*0040*/ 	.short	0x0000
        /*0042*/ 	.short	0x0000
        /*0044*/ 	.byte	0x00, 0xf5, 0x21, 0x00


	//----- nvinfo : EIATTR_SPARSE_MMA_MASK
	.align		4
.L_525:
        /*0048*/ 	.byte	0x03, 0x50
        /*004a*/ 	.short	0x0000


	//----- nvinfo : EIATTR_MAXREG_COUNT
	.align		4
        /*004c*/ 	.byte	0x03, 0x1b
        /*004e*/ 	.short	0x00ff


	//----- nvinfo : EIATTR_MERCURY_ISA_VERSION
	.align		4
        /*0050*/ 	.byte	0x03, 0x5f
        /*0052*/ 	.short	0x0101


	//----- nvinfo : EIATTR_VRC_CTA_INIT_COUNT
	.align		4
        /*0054*/ 	.byte	0x02, 0x4a
	.zero		1
	.zero		1


	//----- nvinfo : EIATTR_EXIT_INSTR_OFFSETS
	.align		4
        /*0058*/ 	.byte	0x04, 0x1c
        /*005a*/ 	.short	(.L_527 - .L_526)


	//   ....[0]....
.L_526:
        /*005c*/ 	.word	0x00000070


	//   ....[1]....
        /*0060*/ 	.word	0x00000160


	//----- nvinfo : EIATTR_CBANK_PARAM_SIZE
	.align		4
.L_527:
        /*0064*/ 	.byte	0x03, 0x19
        /*0066*/ 	.short	0x001c


	//----- nvinfo : EIATTR_PARAM_CBANK
	.align		4
        /*0068*/ 	.byte	0x04, 0x0a
        /*006a*/ 	.short	(.L_529 - .L_528)
	.align		4
.L_528:
        /*006c*/ 	.word	index@(.nv.constant0.lt_i64)
        /*0070*/ 	.short	0x0380
        /*0072*/ 	.short	0x001c


	//----- nvinfo : EIATTR_SW_WAR
	.align		4
.L_529:
        /*0074*/ 	.byte	0x04, 0x36
        /*0076*/ 	.short	(.L_531 - .L_530)
.L_530:
        /*0078*/ 	.word	0x00000008
.L_531:


//--------------------- .nv.info.ne_i64           --------------------------
	.section	.nv.info.ne_i64,"",@"SHT_CUDA_INFO"
	.sectionflags	@""
	.align	4


	//----- nvinfo : EIATTR_CUDA_API_VERSION
	.align		4
        /*0000*/ 	.byte	0x04, 0x37
        /*0002*/ 	.short	(.L_533 - .L_532)
.L_532:
        /*0004*/ 	.word	0x00000082


	//----- nvinfo : EIATTR_KPARAM_INFO
	.align		4
.L_533:
        /*0008*/ 	.byte	0x04, 0x17
        /*000a*/ 	.short	(.L_535 - .L_534)
.L_534:
        /*000c*/ 	.word	0x00000000
        /*0010*/ 	.short	0x0003
        /*0012*/ 	.short	0x0018
        /*0014*/ 	.byte	0x00, 0xf0, 0x11, 0x00


	//----- nvinfo : EIATTR_KPARAM_INFO
	.align		4
.L_535:
        /*0018*/ 	.byte	0x04, 0x17
        /*001a*/ 	.short	(.L_537 - .L_536)
.L_536:
        /*001c*/ 	.word	0x00000000
        /*0020*/ 	.short	0x0002
        /*0022*/ 	.short	0x0010
        /*0024*/ 	.byte	0x00, 0xf5, 0x21, 0x00


	//----- nvinfo : EIATTR_KPARAM_INFO
	.align		4
.L_537:
        /*0028*/ 	.byte	0x04, 0x17
        /*002a*/ 	.short	(.L_539 - .L_538)
.L_538:
        /*002c*/ 	.word	0x00000000
        /*0030*/ 	.short	0x0001
        /*0032*/ 	.short	0x0008
        /*0034*/ 	.byte	0x00, 0xf5, 0x21, 0x00


	//----- nvinfo : EIATTR_KPARAM_INFO
	.align		4
.L_539:
        /*0038*/ 	.byte	0x04, 0x17
        /*003a*/ 	.short	(.L_541 - .L_540)
.L_540:
        /*003c*/ 	.word	0x00000000
        /*0040*/ 	.short	0x0000
        /*0042*/ 	.short	0x0000
        /*0044*/ 	.byte	0x00, 0xf5, 0x21, 0x00


	//----- nvinfo : EIATTR_SPARSE_MMA_MASK
	.align		4
.L_541:
        /*0048*/ 	.byte	0x03, 0x50
        /*004a*/ 	.short	0x0000


	//----- nvinfo : EIATTR_MAXREG_COUNT
	.align		4
        /*004c*/ 	.byte	0x03, 0x1b
        /*004e*/ 	.short	0x00ff


	//----- nvinfo : EIATTR_MERCURY_ISA_VERSION
	.align		4
        /*0050*/ 	.byte	0x03, 0x5f
        /*0052*/ 	.short	0x0101


	//----- nvinfo : EIATTR_VRC_CTA_INIT_COUNT
	.align		4
        /*0054*/ 	.byte	0x02, 0x4a
	.zero		1
	.zero		1


	//----- nvinfo : EIATTR_EXIT_INSTR_OFFSETS
	.align		4
        /*0058*/ 	.byte	0x04, 0x1c
        /*005a*/ 	.short	(.L_543 - .L_542)


	//   ....[0]....
.L_542:
        /*005c*/ 	.word	0x00000070


	//   ....[1]....
        /*0060*/ 	.word	0x00000160


	//----- nvinfo : EIATTR_CBANK_PARAM_SIZE
	.align		4
.L_543:
        /*0064*/ 	.byte	0x03, 0x19
        /*0066*/ 	.short	0x001c


	//----- nvinfo : EIATTR_PARAM_CBANK
	.align		4
        /*0068*/ 	.byte	0x04, 0x0a
        /*006a*/ 	.short	(.L_545 - .L_544)
	.align		4
.L_544:
        /*006c*/ 	.word	index@(.nv.constant0.ne_i64)
        /*0070*/ 	.short	0x0380
        /*0072*/ 	.short	0x001c


	//----- nvinfo : EIATTR_SW_WAR
	.align		4
.L_545:
        /*0074*/ 	.byte	0x04, 0x36
        /*0076*/ 	.short	(.L_547 - .L_546)
.L_546:
        /*0078*/ 	.word	0x00000008
.L_547:


//--------------------- .nv.info.eq_i64           --------------------------
	.section	.nv.info.eq_i64,"",@"SHT_CUDA_INFO"
	.sectionflags	@""
	.align	4


	//----- nvinfo : EIATTR_CUDA_API_VERSION
	.align		4
        /*0000*/ 	.byte	0x04, 0x37
        /*0002*/ 	.short	(.L_549 - .L_548)
.L_548:
        /*0004*/ 	.word	0x00000082


	//----- nvinfo : EIATTR_KPARAM_INFO
	.align		4
.L_549:
        /*0008*/ 	.byte	0x04, 0x17
        /*000a*/ 	.short	(.L_551 - .L_550)
.L_550:
        /*000c*/ 	.word	0x00000000
        /*0010*/ 	.short	0x0003
        /*0012*/ 	.short	0x0018
        /*0014*/ 	.byte	0x00, 0xf0, 0x11, 0x00


	//----- nvinfo : EIATTR_KPARAM_INFO
	.align		4
.L_551:
        /*0018*/ 	.byte	0x04, 0x17
        /*001a*/ 	.short	(.L_553 - .L_552)
.L_552:
        /*001c*/ 	.word	0x00000000
        /*0020*/ 	.short	0x0002
        /*0022*/ 	.short	0x0010
        /*0024*/ 	.byte	0x00, 0xf5, 0x21, 0x00


	//----- nvinfo : EIATTR_KPARAM_INFO
	.align		4
.L_553:
        /*0028*/ 	.byte	0x04, 0x17
        /*002a*/ 	.short	(.L_555 - .L_554)
.L_554:
        /*002c*/ 	.word	0x00000000
        /*0030*/ 	.short	0x0001
        /*0032*/ 	.short	0x0008
        /*0034*/ 	.byte	0x00, 0xf5, 0x21, 0x00


	//----- nvinfo : EIATTR_KPARAM_INFO
	.align		4
.L_555:
        /*0038*/ 	.byte	0x04, 0x17
        /*003a*/ 	.short	(.L_557 - .L_556)
.L_556:
        /*003c*/ 	.word	0x00000000
        /*0040*/ 	.short	0x0000
        /*0042*/ 	.short	0x0000
        /*0044*/ 	.byte	0x00, 0xf5, 0x21, 0x00


	//----- nvinfo : EIATTR_SPARSE_MMA_MASK
	.align		4
.L_557:
        /*0048*/ 	.byte	0x03, 0x50
        /*004a*/ 	.short	0x0000


	//----- nvinfo : EIATTR_MAXREG_COUNT
	.align		4
        /*004c*/ 	.byte	0x03, 0x1b
        /*004e*/ 	.short	0x00ff


	//----- nvinfo : EIATTR_MERCURY_ISA_VERSION
	.align		4
        /*0050*/ 	.byte	0x03, 0x5f
        /*0052*/ 	.short	0x0101


	//----- nvinfo : EIATTR_VRC_CTA_INIT_COUNT
	.align		4
        /*0054*/ 	.byte	0x02, 0x4a
	.zero		1
	.zero		1


	//----- nvinfo : EIATTR_EXIT_INSTR_OFFSETS
	.align		4
        /*0058*/ 	.byte	0x04, 0x1c
        /*005a*/ 	.short	(.L_559 - .L_558)


	//   ....[0]....
.L_558:
        /*005c*/ 	.word	0x00000070


	//   ....[1]....
        /*0060*/ 	.word	0x00000160


	//----- nvinfo : EIATTR_CBANK_PARAM_SIZE
	.align		4
.L_559:
        /*0064*/ 	.byte	0x03, 0x19
        /*0066*/ 	.short	0x001c


	//----- nvinfo : EIATTR_PARAM_CBANK
	.align		4
        /*0068*/ 	.byte	0x04, 0x0a
        /*006a*/ 	.short	(.L_561 - .L_560)
	.align		4
.L_560:
        /*006c*/ 	.word	index@(.nv.constant0.eq_i64)
        /*0070*/ 	.short	0x0380
        /*0072*/ 	.short	0x001c


	//----- nvinfo : EIATTR_SW_WAR
	.align		4
.L_561:
        /*0074*/ 	.byte	0x04, 0x36
        /*0076*/ 	.short	(.L_563 - .L_562)
.L_562:
        /*0078*/ 	.word	0x00000008
.L_563:


//--------------------- .nv.info.ge_i32           --------------------------
	.section	.nv.info.ge_i32,"",@"SHT_CUDA_INFO"
	.sectionflags	@""
	.align	4


	//----- nvinfo : EIATTR_CUDA_API_VERSION
	.align		4
        /*0000*/ 	.byte	0x04, 0x37
        /*0002*/ 	.short	(.L_565 - .L_564)
.L_564:
        /*0004*/ 	.word	0x00000082


	//----- nvinfo : EIATTR_KPARAM_INFO
	.align		4
.L_565:
        /*0008*/ 	.byte	0x04, 0x17
        /*000a*/ 	.short	(.L_567 - .L_566)
.L_566:
        /*000c*/ 	.word	0x00000000
        /*0010*/ 	.short	0x0003
        /*0012*/ 	.short	0x0018
        /*0014*/ 	.byte	0x00, 0xf0, 0x11, 0x00


	//----- nvinfo : EIATTR_KPARAM_INFO
	.align		4
.L_567:
        /*0018*/ 	.byte	0x04, 0x17
        /*001a*/ 	.short	(.L_569 - .L_568)
.L_568:
        /*001c*/ 	.word	0x00000000
        /*0020*/ 	.short	0x0002
        /*0022*/ 	.short	0x0010
        /*0024*/ 	.byte	0x00, 0xf5, 0x21, 0x00


	//----- nvinfo : EIATTR_KPARAM_INFO
	.align		4
.L_569:
        /*0028*/ 	.byte	0x04, 0x17
        /*002a*/ 	.short	(.L_571 - .L_570)
.L_570:
        /*002c*/ 	.word	0x00000000
        /*0030*/ 	.short	0x0001
        /*0032*/ 	.short	0x0008
        /*0034*/ 	.byte	0x00, 0xf5, 0x21, 0x00


	//----- nvinfo : EIATTR_KPARAM_INFO
	.align		4
.L_571:
        /*0038*/ 	.byte	0x04, 0x17
        /*003a*/ 	.short	(.L_573 - .L_572)
.L_572:
        /*003c*/ 	.word	0x00000000
        /*0040*/ 	.short	0x0000
        /*0042*/ 	.short	0x0000
        /*0044*/ 	.byte	0x00, 0xf5, 0x21, 0x00


	//----- nvinfo : EIATTR_SPARSE_MMA_MASK
	.align		4
.L_573:
        /*0048*/ 	.byte	0x03, 0x50
        /*004a*/ 	.short	0x0000


	//----- nvinfo : EIATTR_MAXREG_COUNT
	.align		4
        /*004c*/ 	.byte	0x03, 0x1b
        /*004e*/ 	.short	0x00ff


	//----- nvinfo : EIATTR_MERCURY_ISA_VERSION
	.align		4
        /*0050*/ 	.byte	0x03, 0x5f
        /*0052*/ 	.short	0x0101


	//----- nvinfo : EIATTR_VRC_CTA_INIT_COUNT
	.align		4
        /*0054*/ 	.byte	0x02, 0x4a
	.zero		1
	.zero		1


	//----- nvinfo : EIATTR_EXIT_INSTR_OFFSETS
	.align		4
        /*0058*/ 	.byte	0x04, 0x1c
        /*005a*/ 	.short	(.L_575 - .L_574)


	//   ....[0]....
.L_574:
        /*005c*/ 	.word	0x00000070


	//   ....[1]....
        /*0060*/ 	.word	0x00000140


	//----- nvinfo : EIATTR_CBANK_PARAM_SIZE
	.align		4
.L_575:
        /*0064*/ 	.byte	0x03, 0x19
        /*0066*/ 	.short	0x001c


	//----- nvinfo : EIATTR_PARAM_CBANK
	.align		4
        /*0068*/ 	.byte	0x04, 0x0a
        /*006a*/ 	.short	(.L_577 - .L_576)
	.align		4
.L_576:
        /*006c*/ 	.word	index@(.nv.constant0.ge_i32)
        /*0070*/ 	.short	0x0380
        /*0072*/ 	.short	0x001c


	//----- nvinfo : EIATTR_SW_WAR
	.align		4
.L_577:
        /*0074*/ 	.byte	0x04, 0x36
        /*0076*/ 	.short	(.L_579 - .L_578)
.L_578:
        /*0078*/ 	.word	0x00000008
.L_579:


//--------------------- .nv.info.gt_i32           --------------------------
	.section	.nv.info.gt_i32,"",@"SHT_CUDA_INFO"
	.sectionflags	@""
	.align	4


	//----- nvinfo : EIATTR_CUDA_API_VERSION
	.align		4
        /*0000*/ 	.byte	0x04, 0x37
        /*0002*/ 	.short	(.L_581 - .L_580)
.L_580:
        /*0004*/ 	.word	0x00000082


	//----- nvinfo : EIATTR_KPARAM_INFO
	.align		4
.L_581:
        /*0008*/ 	.byte	0x04, 0x17
        /*000a*/ 	.short	(.L_583 - .L_582)
.L_582:
        /*000c*/ 	.word	0x00000000
        /*0010*/ 	.short	0x0003
        /*0012*/ 	.short	0x0018
        /*0014*/ 	.byte	0x00, 0xf0, 0x11, 0x00


	//----- nvinfo : EIATTR_KPARAM_INFO
	.align		4
.L_583:
        /*0018*/ 	.byte	0x04, 0x17
        /*001a*/ 	.short	(.L_585 - .L_584)
.L_584:
        /*001c*/ 	.word	0x00000000
        /*0020*/ 	.short	0x0002
        /*0022*/ 	.short	0x0010
        /*0024*/ 	.byte	0x00, 0xf5, 0x21, 0x00


	//----- nvinfo : EIATTR_KPARAM_INFO
	.align		4
.L_585:
        /*0028*/ 	.byte	0x04, 0x17
        /*002a*/ 	.short	(.L_587 - .L_586)
.L_586:
        /*002c*/ 	.word	0x00000000
        /*0030*/ 	.short	0x0001
        /*0032*/ 	.short	0x0008
        /*0034*/ 	.byte	0x00, 0xf5, 0x21, 0x00


	//----- nvinfo : EIATTR_KPARAM_INFO
	.align		4
.L_587:
        /*0038*/ 	.byte	0x04, 0x17
        /*003a*/ 	.short	(.L_589 - .L_588)
.L_588:
        /*003c*/ 	.word	0x00000000
        /*0040*/ 	.short	0x0000
        /*0042*/ 	.short	0x0000
        /*0044*/ 	.byte	0x00, 0xf5, 0x21, 0x00


	//----- nvinfo : EIATTR_SPARSE_MMA_MASK
	.align		4
.L_589:
        /*0048*/ 	.byte	0x03, 0x50
        /*004a*/ 	.short	0x0000


	//----- nvinfo : EIATTR_MAXREG_COUNT
	.align		4
        /*004c*/ 	.byte	0x03, 0x1b
        /*004e*/ 	.short	0x00ff


	//----- nvinfo : EIATTR_MERCURY_ISA_VERSION
	.align		4
        /*0050*/ 	.byte	0x03, 0x5f
        /*0052*/ 	.short	0x0101


	//----- nvinfo : EIATTR_VRC_CTA_INIT_COUNT
	.align		4
        /*0054*/ 	.byte	0x02, 0x4a
	.zero		1
	.zero		1


	//----- nvinfo : EIATTR_EXIT_INSTR_OFFSETS
	.align		4
        /*0058*/ 	.byte	0x04, 0x1c
        /*005a*/ 	.short	(.L_591 - .L_590)


	//   ....[0]....
.L_590:
        /*005c*/ 	.word	0x00000070


	//   ....[1]....
        /*0060*/ 	.word	0x00000140


	//----- nvinfo : EIATTR_CBANK_PARAM_SIZE
	.align		4
.L_591:
        /*0064*/ 	.byte	0x03, 0x19
        /*0066*/ 	.short	0x001c


	//----- nvinfo : EIATTR_PARAM_CBANK
	.align		4
        /*0068*/ 	.byte	0x04, 0x0a
        /*006a*/ 	.short	(.L_593 - .L_592)
	.align		4
.L_592:
        /*006c*/ 	.word	index@(.nv.constant0.gt_i32)
        /*0070*/ 	.short	0x0380
        /*0072*/ 	.short	0x001c


	//----- nvinfo : EIATTR_SW_WAR
	.align		4
.L_593:
        /*0074*/ 	.byte	0x04, 0x36
        /*0076*/ 	.short	(.L_595 - .L_594)
.L_594:
        /*0078*/ 	.word	0x00000008
.L_595:


//--------------------- .nv.info.le_i32           --------------------------
	.section	.nv.info.le_i32,"",@"SHT_CUDA_INFO"
	.sectionflags	@""
	.align	4


	//----- nvinfo : EIATTR_CUDA_API_VERSION
	.align		4
        /*0000*/ 	.byte	0x04, 0x37
        /*0002*/ 	.short	(.L_597 - .L_596)
.L_596:
        /*0004*/ 	.word	0x00000082


	//----- nvinfo : EIATTR_KPARAM_INFO
	.align		4
.L_597:
        /*0008*/ 	.byte	0x04, 0x17
        /*000a*/ 	.short	(.L_599 - .L_598)
.L_598:
        /*000c*/ 	.word	0x00000000
        /*0010*/ 	.short	0x0003
        /*0012*/ 	.short	0x0018
        /*0014*/ 	.byte	0x00, 0xf0, 0x11, 0x00


	//----- nvinfo : EIATTR_KPARAM_INFO
	.align		4
.L_599:
        /*0018*/ 	.byte	0x04, 0x17
        /*001a*/ 	.short	(.L_601 - .L_600)
.L_600:
        /*001c*/ 	.word	0x00000000
        /*0020*/ 	.short	0x0002
        /*0022*/ 	.short	0x0010
        /*0024*/ 	.byte	0x00, 0xf5, 0x21, 0x00


	//----- nvinfo : EIATTR_KPARAM_INFO
	.align		4
.L_601:
        /*0028*/ 	.byte	0x04, 0x17
        /*002a*/ 	.short	(.L_603 - .L_602)
.L_602:
        /*002c*/ 	.word	0x00000000
        /*0030*/ 	.short	0x0001
        /*0032*/ 	.short	0x0008
        /*0034*/ 	.byte	0x00, 0xf5, 0x21, 0x00


	//----- nvinfo : EIATTR_KPARAM_INFO
	.align		4
.L_603:
        /*0038*/ 	.byte	0x04, 0x17
        /*003a*/ 	.short	(.L_605 - .L_604)
.L_604:
        /*003c*/ 	.word	0x00000000
        /*0040*/ 	.short	0x0000
        /*0042*/ 	.short	0x0000
        /*0044*/ 	.byte	0x00, 0xf5, 0x21, 0x00


	//----- nvinfo : EIATTR_SPARSE_MMA_MASK
	.align		4
.L_605:
        /*0048*/ 	.byte	0x03, 0x50
        /*004a*/ 	.short	0x0000


	//----- nvinfo : EIATTR_MAXREG_COUNT
	.align		4
        /*004c*/ 	.byte	0x03, 0x1b
        /*004e*/ 	.short	0x00ff


	//----- nvinfo : EIATTR_MERCURY_ISA_VERSION
	.align		4
        /*0050*/ 	.byte	0x03, 0x5f
        /*0052*/ 	.short	0x0101


	//----- nvinfo : EIATTR_VRC_CTA_INIT_COUNT
	.align		4
        /*0054*/ 	.byte	0x02, 0x4a
	.zero		1
	.zero		1


	//----- nvinfo : EIATTR_EXIT_INSTR_OFFSETS
	.align		4
        /*0058*/ 	.byte	0x04, 0x1c
        /*005a*/ 	.short	(.L_607 - .L_606)


	//   ....[0]....
.L_606:
        /*005c*/ 	.word	0x00000070


	//   ....[1]....
        /*0060*/ 	.word	0x00000140


	//----- nvinfo : EIATTR_CBANK_PARAM_SIZE
	.align		4
.L_607:
        /*0064*/ 	.byte	0x03, 0x19
        /*0066*/ 	.short	0x001c


	//----- nvinfo : EIATTR_PARAM_CBANK
	.align		4
        /*0068*/ 	.byte	0x04, 0x0a
        /*006a*/ 	.short	(.L_609 - .L_608)
	.align		4
.L_608:
        /*006c*/ 	.word	index@(.nv.constant0.le_i32)
        /*0070*/ 	.short	0x0380
        /*0072*/ 	.short	0x001c


	//----- nvinfo : EIATTR_SW_WAR
	.align		4
.L_609:
        /*0074*/ 	.byte	0x04, 0x36
        /*0076*/ 	.short	(.L_611 - .L_610)
.L_610:
        /*0078*/ 	.word	0x00000008
.L_611:


//--------------------- .nv.info.lt_i32           --------------------------
	.section	.nv.info.lt_i32,"",@"SHT_CUDA_INFO"
	.sectionflags	@""
	.align	4


	//----- nvinfo : EIATTR_CUDA_API_VERSION
	.align		4
        /*0000*/ 	.byte	0x04, 0x37
        /*0002*/ 	.short	(.L_613 - .L_612)
.L_612:
        /*0004*/ 	.word	0x00000082


	//----- nvinfo : EIATTR_KPARAM_INFO
	.align		4
.L_613:
        /*0008*/ 	.byte	0x04, 0x17
        /*000a*/ 	.short	(.L_615 - .L_614)
.L_614:
        /*000c*/ 	.word	0x00000000
        /*0010*/ 	.short	0x0003
        /*0012*/ 	.short	0x0018
        /*0014*/ 	.byte	0x00, 0xf0, 0x11, 0x00


	//----- nvinfo : EIATTR_KPARAM_INFO
	.align		4
.L_615:
        /*0018*/ 	.byte	0x04, 0x17
        /*001a*/ 	.short	(.L_617 - .L_616)
.L_616:
        /*001c*/ 	.word	0x00000000
        /*0020*/ 	.short	0x0002
        /*0022*/ 	.short	0x0010
        /*0024*/ 	.byte	0x00, 0xf5, 0x21, 0x00


	//----- nvinfo : EIATTR_KPARAM_INFO
	.align		4
.L_617:
        /*0028*/ 	.byte	0x04, 0x17
        /*002a*/ 	.short	(.L_619 - .L_618)
.L_618:
        /*002c*/ 	.word	0x00000000
        /*0030*/ 	.short	0x0001
        /*0032*/ 	.short	0x0008
        /*0034*/ 	.byte	0x00, 0xf5, 0x21, 0x00


	//----- nvinfo : EIATTR_KPARAM_INFO
	.align		4
.L_619:
        /*0038*/ 	.byte	0x04, 0x17
        /*003a*/ 	.short	(.L_621 - .L_620)
.L_620:
        /*003c*/ 	.word	0x00000000
        /*0040*/ 	.short	0x0000
        /*0042*/ 	.short	0x0000
        /*0044*/ 	.byte	0x00, 0xf5, 0x21, 0x00


	//----- nvinfo : EIATTR_SPARSE_MMA_MASK
	.align		4
.L_621:
        /*0048*/ 	.byte	0x03, 0x50
        /*004a*/ 	.short	0x0000


	//----- nvinfo : EIATTR_MAXREG_COUNT
	.align		4
        /*004c*/ 	.byte	0x03, 0x1b
        /*004e*/ 	.short	0x00ff


	//----- nvinfo : EIATTR_MERCURY_ISA_VERSION
	.align		4
        /*0050*/ 	.byte	0x03, 0x5f
        /*0052*/ 	.short	0x0101


	//----- nvinfo : EIATTR_VRC_CTA_INIT_COUNT
	.align		4
        /*0054*/ 	.byte	0x02, 0x4a
	.zero		1
	.zero		1


	//----- nvinfo : EIATTR_EXIT_INSTR_OFFSETS
	.align		4
        /*0058*/ 	.byte	0x04, 0x1c
        /*005a*/ 	.short	(.L_623 - .L_622)


	//   ....[0]....
.L_622:
        /*005c*/ 	.word	0x00000070


	//   ....[1]....
        /*0060*/ 	.word	0x00000140


	//----- nvinfo : EIATTR_CBANK_PARAM_SIZE
	.align		4
.L_623:
        /*0064*/ 	.byte	0x03, 0x19
        /*0066*/ 	.short	0x001c


	//----- nvinfo : EIATTR_PARAM_CBANK
	.align		4
        /*0068*/ 	.byte	0x04, 0x0a
        /*006a*/ 	.short	(.L_625 - .L_624)
	.align		4
.L_624:
        /*006c*/ 	.word	index@(.nv.constant0.lt_i32)
        /*0070*/ 	.short	0x0380
        /*0072*/ 	.short	0x001c


	//----- nvinfo : EIATTR_SW_WAR
	.align		4
.L_625:
        /*0074*/ 	.byte	0x04, 0x36
        /*0076*/ 	.short	(.L_627 - .L_626)
.L_626:
        /*0078*/ 	.word	0x00000008
.L_627:


//--------------------- .nv.info.ne_i32           --------------------------
	.section	.nv.info.ne_i32,"",@"SHT_CUDA_INFO"
	.sectionflags	@""
	.align	4


	//----- nvinfo : EIATTR_CUDA_API_VERSION
	.align		4
        /*0000*/ 	.byte	0x04, 0x37
        /*0002*/ 	.short	(.L_629 - .L_628)
.L_628:
        /*0004*/ 	.word	0x00000082


	//----- nvinfo : EIATTR_KPARAM_INFO
	.align		4
.L_629:
        /*0008*/ 	.byte	0x04, 0x17
        /*000a*/ 	.short	(.L_631 - .L_630)
.L_630:
        /*000c*/ 	.word	0x00000000
        /*0010*/ 	.short	0x0003
        /*0012*/ 	.short	0x0018
        /*0014*/ 	.byte	0x00, 0xf0, 0x11, 0x00


	//----- nvinfo : EIATTR_KPARAM_INFO
	.align		4
.L_631:
        /*0018*/ 	.byte	0x04, 0x17
        /*001a*/ 	.short	(.L_633 - .L_632)
.L_632:
        /*001c*/ 	.word	0x00000000
        /*0020*/ 	.short	0x0002
        /*0022*/ 	.short	0x0010
        /*0024*/ 	.byte	0x00, 0xf5, 0x21, 0x00


	//----- nvinfo : EIATTR_KPARAM_INFO
	.align		4
.L_633:
        /*0028*/ 	.byte	0x04, 0x17
        /*002a*/ 	.short	(.L_635 - .L_634)
.L_634:
        /*002c*/ 	.word	0x00000000
        /*0030*/ 	.short	0x0001
        /*0032*/ 	.short	0x0008
        /*0034*/ 	.byte	0x00, 0xf5, 0x21, 0x00


	//----- nvinfo : EIATTR_KPARAM_INFO
	.align		4
.L_635:
        /*0038*/ 	.byte	0x04, 0x17
        /*003a*/ 	.short	(.L_637 - .L_636)
.L_636:
        /*003c*/ 	.word	0x00000000
        /*0040*/ 	.short	0x0000
        /*0042*/ 	.short	0x0000
        /*0044*/ 	.byte	0x00, 0xf5, 0x21, 0x00


	//----- nvinfo : EIATTR_SPARSE_MMA_MASK
	.align		4
.L_637:
        /*0048*/ 	.byte	0x03, 0x50
        /*004a*/ 	.short	0x0000


	//----- nvinfo : EIATTR_MAXREG_COUNT
	.align		4
        /*004c*/ 	.byte	0x03, 0x1b
        /*004e*/ 	.short	0x00ff


	//----- nvinfo : EIATTR_MERCURY_ISA_VERSION
	.align		4
        /*0050*/ 	.byte	0x03, 0x5f
        /*0052*/ 	.short	0x0101


	//----- nvinfo : EIATTR_VRC_CTA_INIT_COUNT
	.align		4
        /*0054*/ 	.byte	0x02, 0x4a
	.zero		1
	.zero		1


	//----- nvinfo : EIATTR_EXIT_INSTR_OFFSETS
	.align		4
        /*0058*/ 	.byte	0x04, 0x1c
        /*005a*/ 	.short	(.L_639 - .L_638)


	//   ....[0]....
.L_638:
        /*005c*/ 	.word	0x00000070


	//   ....[1]....
        /*0060*/ 	.word	0x00000140


	//----- nvinfo : EIATTR_CBANK_PARAM_SIZE
	.align		4
.L_639:
        /*0064*/ 	.byte	0x03, 0x19
        /*0066*/ 	.short	0x001c


	//----- nvinfo : EIATTR_PARAM_CBANK
	.align		4
        /*0068*/ 	.byte	0x04, 0x0a
        /*006a*/ 	.short	(.L_641 - .L_640)
	.align		4
.L_640:
        /*006c*/ 	.word	index@(.nv.constant0.ne_i32)
        /*0070*/ 	.short	0x0380
        /*0072*/ 	.short	0x001c


	//----- nvinfo : EIATTR_SW_WAR
	.align		4
.L_641:
        /*0074*/ 	.byte	0x04, 0x36
        /*0076*/ 	.short	(.L_643 - .L_642)
.L_642:
        /*0078*/ 	.word	0x00000008
.L_643:


//--------------------- .nv.info.eq_i32           --------------------------
	.section	.nv.info.eq_i32,"",@"SHT_CUDA_INFO"
	.sectionflags	@""
	.align	4


	//----- nvinfo : EIATTR_CUDA_API_VERSION
	.align		4
        /*0000*/ 	.byte	0x04, 0x37
        /*0002*/ 	.short	(.L_645 - .L_644)
.L_644:
        /*0004*/ 	.word	0x00000082


	//----- nvinfo : EIATTR_KPARAM_INFO
	.align		4
.L_645:
        /*0008*/ 	.byte	0x04, 0x17
        /*000a*/ 	.short	(.L_647 - .L_646)
.L_646:
        /*000c*/ 	.word	0x00000000
        /*0010*/ 	.short	0x0003
        /*0012*/ 	.short	0x0018
        /*0014*/ 	.byte	0x00, 0xf0, 0x11, 0x00


	//----- nvinfo : EIATTR_KPARAM_INFO
	.align		4
.L_647:
        /*0018*/ 	.byte	0x04, 0x17
        /*001a*/ 	.short	(.L_649 - .L_648)
.L_648:
        /*001c*/ 	.word	0x00000000
        /*0020*/ 	.short	0x0002
        /*0022*/ 	.short	0x0010
        /*0024*/ 	.byte	0x00, 0xf5, 0x21, 0x00


	//----- nvinfo : EIATTR_KPARAM_INFO
	.align		4
.L_649:
        /*0028*/ 	.byte	0x04, 0x17
        /*002a*/ 	.short	(.L_651 - .L_650)
.L_650:
        /*002c*/ 	.word	0x00000000
        /*0030*/ 	.short	0x0001
        /*0032*/ 	.short	0x0008
        /*0034*/ 	.byte	0x00, 0xf5, 0x21, 0x00


	//----- nvinfo : EIATTR_KPARAM_INFO
	.align		4
.L_651:
        /*0038*/ 	.byte	0x04, 0x17
        /*003a*/ 	.short	(.L_653 - .L_652)
.L_652:
        /*003c*/ 	.word	0x00000000
        /*0040*/ 	.short	0x0000
        /*0042*/ 	.short	0x0000
        /*0044*/ 	.byte	0x00, 0xf5, 0x21, 0x00


	//----- nvinfo : EIATTR_SPARSE_MMA_MASK
	.align		4
.L_653:
        /*0048*/ 	.byte	0x03, 0x50
        /*004a*/ 	.short	0x0000


	//----- nvinfo : EIATTR_MAXREG_COUNT
	.align		4
        /*004c*/ 	.byte	0x03, 0x1b
        /*004e*/ 	.short	0x00ff


	//----- nvinfo : EIATTR_MERCURY_ISA_VERSION
	.align		4
        /*0050*/ 	.byte	0x03, 0x5f
        /*0052*/ 	.short	0x0101


	//----- nvinfo : EIATTR_VRC_CTA_INIT_COUNT
	.align		4
        /*0054*/ 	.byte	0x02, 0x4a
	.zero		1
	.zero		1


	//----- nvinfo : EIATTR_EXIT_INSTR_OFFSETS
	.align		4
        /*0058*/ 	.byte	0x04, 0x1c
        /*005a*/ 	.short	(.L_655 - .L_654)


	//   ....[0]....
.L_654:
        /*005c*/ 	.word	0x00000070


	//   ....[1]....
        /*0060*/ 	.word	0x00000140


	//----- nvinfo : EIATTR_CBANK_PARAM_SIZE
	.align		4
.L_655:
        /*0064*/ 	.byte	0x03, 0x19
        /*0066*/ 	.short	0x001c


	//----- nvinfo : EIATTR_PARAM_CBANK
	.align		4
        /*0068*/ 	.byte	0x04, 0x0a
        /*006a*/ 	.short	(.L_657 - .L_656)
	.align		4
.L_656:
        /*006c*/ 	.word	index@(.nv.constant0.eq_i32)
        /*0070*/ 	.short	0x0380
        /*0072*/ 	.short	0x001c


	//----- nvinfo : EIATTR_SW_WAR
	.align		4
.L_657:
        /*0074*/ 	.byte	0x04, 0x36
        /*0076*/ 	.short	(.L_659 - .L_658)
.L_658:
        /*0078*/ 	.word	0x00000008
.L_659:


//--------------------- .nv.info.ge_f64           --------------------------
	.section	.nv.info.ge_f64,"",@"SHT_CUDA_INFO"
	.sectionflags	@""
	.align	4


	//----- nvinfo : EIATTR_CUDA_API_VERSION
	.align		4
        /*0000*/ 	.byte	0x04, 0x37
        /*0002*/ 	.short	(.L_661 - .L_660)
.L_660:
        /*0004*/ 	.word	0x00000082


	//----- nvinfo : EIATTR_KPARAM_INFO
	.align		4
.L_661:
        /*0008*/ 	.byte	0x04, 0x17
        /*000a*/ 	.short	(.L_663 - .L_662)
.L_662:
        /*000c*/ 	.word	0x00000000
        /*0010*/ 	.short	0x0003
        /*0012*/ 	.short	0x0018
        /*0014*/ 	.byte	0x00, 0xf0, 0x11, 0x00


	//----- nvinfo : EIATTR_KPARAM_INFO
	.align		4
.L_663:
        /*0018*/ 	.byte	0x04, 0x17
        /*001a*/ 	.short	(.L_665 - .L_664)
.L_664:
        /*001c*/ 	.word	0x00000000
        /*0020*/ 	.short	0x0002
        /*0022*/ 	.short	0x0010
        /*0024*/ 	.byte	0x00, 0xf5, 0x21, 0x00


	//----- nvinfo : EIATTR_KPARAM_INFO
	.align		4
.L_665:
        /*0028*/ 	.byte	0x04, 0x17
        /*002a*/ 	.short	(.L_667 - .L_666)
.L_666:
        /*002c*/ 	.word	0x00000000
        /*0030*/ 	.short	0x0001
        /*0032*/ 	.short	0x0008
        /*0034*/ 	.byte	0x00, 0xf5, 0x21, 0x00


	//----- nvinfo : EIATTR_KPARAM_INFO
	.align		4
.L_667:
        /*0038*/ 	.byte	0x04, 0x17
        /*003a*/ 	.short	(.L_669 - .L_668)
.L_668:
        /*003c*/ 	.word	0x00000000
        /*0040*/ 	.short	0x0000
        /*0042*/ 	.short	0x0000
        /*0044*/ 	.byte	0x00, 0xf5, 0x21, 0x00


	//----- nvinfo : EIATTR_SPARSE_MMA_MASK
	.align		4
.L_669:
        /*0048*/ 	.byte	0x03, 0x50
        /*004a*/ 	.short	0x0000


	//----- nvinfo : EIATTR_MAXREG_COUNT
	.align		4
        /*004c*/ 	.byte	0x03, 0x1b
        /*004e*/ 	.short	0x00ff


	//----- nvinfo : EIATTR_MERCURY_ISA_VERSION
	.align		4
        /*0050*/ 	.byte	0x03, 0x5f
        /*0052*/ 	.short	0x0101


	//----- nvinfo : EIATTR_VRC_CTA_INIT_COUNT
	.align		4
        /*0054*/ 	.byte	0x02, 0x4a
	.zero		1
	.zero		1


	//----- nvinfo : EIATTR_EXIT_INSTR_OFFSETS
	.align		4
        /*0058*/ 	.byte	0x04, 0x1c
        /*005a*/ 	.short	(.L_671 - .L_670)


	//   ....[0]....
.L_670:
        /*005c*/ 	.word	0x00000070


	//   ....[1]....
        /*0060*/ 	.word	0x00000150


	//----- nvinfo : EIATTR_CBANK_PARAM_SIZE
	.align		4
.L_671:
        /*0064*/ 	.byte	0x03, 0x19
        /*0066*/ 	.short	0x001c


	//----- nvinfo : EIATTR_PARAM_CBANK
	.align		4
        /*0068*/ 	.byte	0x04, 0x0a
        /*006a*/ 	.short	(.L_673 - .L_672)
	.align		4
.L_672:
        /*006c*/ 	.word	index@(.nv.constant0.ge_f64)
        /*0070*/ 	.short	0x0380
        /*0072*/ 	.short	0x001c


	//----- nvinfo : EIATTR_SW_WAR
	.align		4
.L_673:
        /*0074*/ 	.byte	0x04, 0x36
        /*0076*/ 	.short	(.L_675 - .L_674)
.L_674:
        /*0078*/ 	.word	0x00000008
.L_675:


//--------------------- .nv.info.gt_f64           --------------------------
	.section	.nv.info.gt_f64,"",@"SHT_CUDA_INFO"
	.sectionflags	@""
	.align	4


	//----- nvinfo : EIATTR_CUDA_API_VERSION
	.align		4
        /*0000*/ 	.byte	0x04, 0x37
        /*0002*/ 	.short	(.L_677 - .L_676)
.L_676:
        /*0004*/ 	.word	0x00000082


	//----- nvinfo : EIATTR_KPARAM_INFO
	.align		4
.L_677:
        /*0008*/ 	.byte	0x04, 0x17
        /*000a*/ 	.short	(.L_679 - .L_678)
.L_678:
        /*000c*/ 	.word	0x00000000
        /*0010*/ 	.short	0x0003
        /*0012*/ 	.short	0x0018
        /*0014*/ 	.byte	0x00, 0xf0, 0x11, 0x00


	//----- nvinfo : EIATTR_KPARAM_INFO
	.align		4
.L_679:
        /*0018*/ 	.byte	0x04, 0x17
        /*001a*/ 	.short	(.L_681 - .L_680)
.L_680:
        /*001c*/ 	.word	0x00000000
        /*0020*/ 	.short	0x0002
        /*0022*/ 	.short	0x0010
        /*0024*/ 	.byte	0x00, 0xf5, 0x21, 0x00


	//----- nvinfo : EIATTR_KPARAM_INFO
	.align		4
.L_681:
        /*0028*/ 	.byte	0x04, 0x17
        /*002a*/ 	.short	(.L_683 - .L_682)
.L_682:
        /*002c*/ 	.word	0x00000000
        /*0030*/ 	.short	0x0001
        /*0032*/ 	.short	0x0008
        /*0034*/ 	.byte	0x00, 0xf5, 0x21, 0x00


	//----- nvinfo : EIATTR_KPARAM_INFO
	.align		4
.L_683:
        /*0038*/ 	.byte	0x04, 0x17
        /*003a*/ 	.short	(.L_685 - .L_684)
.L_684:
        /*003c*/ 	.word	0x00000000
        /*0040*/ 	.short	0x0000
        /*0042*/ 	.short	0x0000
        /*0044*/ 	.byte	0x00, 0xf5, 0x21, 0x00


	//----- nvinfo : EIATTR_SPARSE_MMA_MASK
	.align		4
.L_685:
        /*0048*/ 	.byte	0x03, 0x50
        /*004a*/ 	.short	0x0000


	//----- nvinfo : EIATTR_MAXREG_COUNT
	.align		4
        /*004c*/ 	.byte	0x03, 0x1b
        /*004e*/ 	.short	0x00ff


	//----- nvinfo : EIATTR_MERCURY_ISA_VERSION
	.align		4
        /*0050*/ 	.byte	0x03, 0x5f
        /*0052*/ 	.short	0x0101


	//----- nvinfo : EIATTR_VRC_CTA_INIT_COUNT
	.align		4
        /*0054*/ 	.byte	0x02, 0x4a
	.zero		1
	.zero		1


	//----- nvinfo : EIATTR_EXIT_INSTR_OFFSETS
	.align		4
        /*0058*/ 	.byte	0x04, 0x1c
        /*005a*/ 	.short	(.L_687 - .L_686)


	//   ....[0]....
.L_686:
        /*005c*/ 	.word	0x00000070


	//   ....[1]....
        /*0060*/ 	.word	0x00000150


	//----- nvinfo : EIATTR_CBANK_PARAM_SIZE
	.align		4
.L_687:
        /*0064*/ 	.byte	0x03, 0x19
        /*0066*/ 	.short	0x001c


	//----- nvinfo : EIATTR_PARAM_CBANK
	.align		4
        /*0068*/ 	.byte	0x04, 0x0a
        /*006a*/ 	.short	(.L_689 - .L_688)
	.align		4
.L_688:
        /*006c*/ 	.word	index@(.nv.constant0.gt_f64)
        /*0070*/ 	.short	0x0380
        /*0072*/ 	.short	0x001c


	//----- nvinfo : EIATTR_SW_WAR
	.align		4
.L_689:
        /*0074*/ 	.byte	0x04, 0x36
        /*0076*/ 	.short	(.L_691 - .L_690)
.L_690:
        /*0078*/ 	.word	0x00000008
.L_691:


//--------------------- .nv.info.le_f64           --------------------------
	.section	.nv.info.le_f64,"",@"SHT_CUDA_INFO"
	.sectionflags	@""
	.align	4


	//----- nvinfo : EIATTR_CUDA_API_VERSION
	.align		4
        /*0000*/ 	.byte	0x04, 0x37
        /*0002*/ 	.short	(.L_693 - .L_692)
.L_692:
        /*0004*/ 	.word	0x00000082


	//----- nvinfo : EIATTR_KPARAM_INFO
	.align		4
.L_693:
        /*0008*/ 	.byte	0x04, 0x17
        /*000a*/ 	.short	(.L_695 - .L_694)
.L_694:
        /*000c*/ 	.word	0x00000000
        /*0010*/ 	.short	0x0003
        /*0012*/ 	.short	0x0018
        /*0014*/ 	.byte	0x00, 0xf0, 0x11, 0x00


	//----- nvinfo : EIATTR_KPARAM_INFO
	.align		4
.L_695:
        /*0018*/ 	.byte	0x04, 0x17
        /*001a*/ 	.short	(.L_697 - .L_696)
.L_696:
        /*001c*/ 	.word	0x00000000
        /*0020*/ 	.short	0x0002
        /*0022*/ 	.short	0x0010
        /*0024*/ 	.byte	0x00, 0xf5, 0x21, 0x00


	//----- nvinfo : EIATTR_KPARAM_INFO
	.align		4
.L_697:
        /*0028*/ 	.byte	0x04, 0x17
        /*002a*/ 	.short	(.L_699 - .L_698)
.L_698:
        /*002c*/ 	.word	0x00000000
        /*0030*/ 	.short	0x0001
        /*0032*/ 	.short	0x0008
        /*0034*/ 	.byte	0x00, 0xf5, 0x21, 0x00


	//----- nvinfo : EIATTR_KPARAM_INFO
	.align		4
.L_699:
        /*0038*/ 	.byte	0x04, 0x17
        /*003a*/ 	.short	(.L_701 - .L_700)
.L_700:
        /*003c*/ 	.word	0x00000000
        /*0040*/ 	.short	0x0000
        /*0042*/ 	.short	0x0000
        /*0044*/ 	.byte	0x00, 0xf5, 0x21, 0x00


	//----- nvinfo : EIATTR_SPARSE_MMA_MASK
	.align		4
.L_701:
        /*0048*/ 	.byte	0x03, 0x50
        /*004a*/ 	.short	0x0000


	//----- nvinfo : EIATTR_MAXREG_COUNT
	.align		4
        /*004c*/ 	.byte	0x03, 0x1b
        /*004e*/ 	.short	0x00ff


	//----- nvinfo : EIATTR_MERCURY_ISA_VERSION
	.align		4
        /*0050*/ 	.byte	0x03, 0x5f
        /*0052*/ 	.short	0x0101


	//----- nvinfo : EIATTR_VRC_CTA_INIT_COUNT
	.align		4
        /*0054*/ 	.byte	0x02, 0x4a
	.zero		1
	.zero		1


	//----- nvinfo : EIATTR_EXIT_INSTR_OFFSETS
	.align		4
        /*0058*/ 	.byte	0x04, 0x1c
        /*005a*/ 	.short	(.L_703 - .L_702)


	//   ....[0]....
.L_702:
        /*005c*/ 	.word	0x00000070


	//   ....[1]....
        /*0060*/ 	.word	0x00000150


	//----- nvinfo : EIATTR_CBANK_PARAM_SIZE
	.align		4
.L_703:
        /*0064*/ 	.byte	0x03, 0x19
        /*0066*/ 	.short	0x001c


	//----- nvinfo : EIATTR_PARAM_CBANK
	.align		4
        /*0068*/ 	.byte	0x04, 0x0a
        /*006a*/ 	.short	(.L_705 - .L_704)
	.align		4
.L_704:
        /*006c*/ 	.word	index@(.nv.constant0.le_f64)
        /*0070*/ 	.short	0x0380
        /*0072*/ 	.short	0x001c


	//----- nvinfo : EIATTR_SW_WAR
	.align		4
.L_705:
        /*0074*/ 	.byte	0x04, 0x36
        /*0076*/ 	.short	(.L_707 - .L_706)
.L_706:
        /*0078*/ 	.word	0x00000008
.L_707:


//--------------------- .nv.info.lt_f64           --------------------------
	.section	.nv.info.lt_f64,"",@"SHT_CUDA_INFO"
	.sectionflags	@""
	.align	4


	//----- nvinfo : EIATTR_CUDA_API_VERSION
	.align		4
        /*0000*/ 	.byte	0x04, 0x37
        /*0002*/ 	.short	(.L_709 - .L_708)
.L_708:
        /*0004*/ 	.word	0x00000082


	//----- nvinfo : EIATTR_KPARAM_INFO
	.align		4
.L_709:
        /*0008*/ 	.byte	0x04, 0x17
        /*000a*/ 	.short	(.L_711 - .L_710)
.L_710:
        /*000c*/ 	.word	0x00000000
        /*0010*/ 	.short	0x0003
        /*0012*/ 	.short	0x0018
        /*0014*/ 	.byte	0x00, 0xf0, 0x11, 0x00


	//----- nvinfo : EIATTR_KPARAM_INFO
	.align		4
.L_711:
        /*0018*/ 	.byte	0x04, 0x17
        /*001a*/ 	.short	(.L_713 - .L_712)
.L_712:
        /*001c*/ 	.word	0x00000000
        /*0020*/ 	.short	0x0002
        /*0022*/ 	.short	0x0010
        /*0024*/ 	.byte	0x00, 0xf5, 0x21, 0x00


	//----- nvinfo : EIATTR_KPARAM_INFO
	.align		4
.L_713:
        /*0028*/ 	.byte	0x04, 0x17
        /*002a*/ 	.short	(.L_715 - .L_714)
.L_714:
        /*002c*/ 	.word	0x00000000
        /*0030*/ 	.short	0x0001
        /*0032*/ 	.short	0x0008
        /*0034*/ 	.byte	0x00, 0xf5, 0x21, 0x00


	//----- nvinfo : EIATTR_KPARAM_INFO
	.align		4
.L_715:
        /*0038*/ 	.byte	0x04, 0x17
        /*003a*/ 	.short	(.L_717 - .L_716)
.L_716:
        /*003c*/ 	.word	0x00000000
        /*0040*/ 	.short	0x0000
        /*0042*/ 	.short	0x0000
        /*0044*/ 	.byte	0x00, 0xf5, 0x21, 0x00


	//----- nvinfo : EIATTR_SPARSE_MMA_MASK
	.align		4
.L_717:
        /*0048*/ 	.byte	0x03, 0x50
        /*004a*/ 	.short	0x0000


	//----- nvinfo : EIATTR_MAXREG_COUNT
	.align		4
        /*004c*/ 	.byte	0x03, 0x1b
        /*004e*/ 	.short	0x00ff


	//----- nvinfo : EIATTR_MERCURY_ISA_VERSION
	.align		4
        /*0050*/ 	.byte	0x03, 0x5f
        /*0052*/ 	.short	0x0101


	//----- nvinfo : EIATTR_VRC_CTA_INIT_COUNT
	.align		4
        /*0054*/ 	.byte	0x02, 0x4a
	.zero		1
	.zero		1


	//----- nvinfo : EIATTR_EXIT_INSTR_OFFSETS
	.align		4
        /*0058*/ 	.byte	0x04, 0x1c
        /*005a*/ 	.short	(.L_719 - .L_718)


	//   ....[0]....
.L_718:
        /*005c*/ 	.word	0x00000070


	//   ....[1]....
        /*0060*/ 	.word	0x00000150


	//----- nvinfo : EIATTR_CBANK_PARAM_SIZE
	.align		4
.L_719:
        /*0064*/ 	.byte	0x03, 0x19
        /*0066*/ 	.short	0x001c


	//----- nvinfo : EIATTR_PARAM_CBANK
	.align		4
        /*0068*/ 	.byte	0x04, 0x0a
        /*006a*/ 	.short	(.L_721 - .L_720)
	.align		4
.L_720:
        /*006c*/ 	.word	index@(.nv.constant0.lt_f64)
        /*0070*/ 	.short	0x0380
        /*0072*/ 	.short	0x001c


	//----- nvinfo : EIATTR_SW_WAR
	.align		4
.L_721:
        /*0074*/ 	.byte	0x04, 0x36
        /*0076*/ 	.short	(.L_723 - .L_722)
.L_722:
        /*0078*/ 	.word	0x00000008
.L_723:


//--------------------- .nv.info.ne_f64           --------------------------
	.section	.nv.info.ne_f64,"",@"SHT_CUDA_INFO"
	.sectionflags	@""
	.align	4


	//----- nvinfo : EIATTR_CUDA_API_VERSION
	.align		4
        /*0000*/ 	.byte	0x04, 0x37
        /*0002*/ 	.short	(.L_725 - .L_724)
.L_724:
        /*0004*/ 	.word	0x00000082


	//----- nvinfo : EIATTR_KPARAM_INFO
	.align		4
.L_725:
        /*0008*/ 	.byte	0x04, 0x17
        /*000a*/ 	.short	(.L_727 - .L_726)
.L_726:
        /*000c*/ 	.word	0x00000000
        /*0010*/ 	.short	0x0003
        /*0012*/ 	.short	0x0018
        /*0014*/ 	.byte	0x00, 0xf0, 0x11, 0x00


	//----- nvinfo : EIATTR_KPARAM_INFO
	.align		4
.L_727:
        /*0018*/ 	.byte	0x04, 0x17
        /*001a*/ 	.short	(.L_729 - .L_728)
.L_728:
        /*001c*/ 	.word	0x00000000
        /*0020*/ 	.short	0x0002
        /*0022*/ 	.short	0x0010
        /*0024*/ 	.byte	0x00, 0xf5, 0x21, 0x00


	//----- nvinfo : EIATTR_KPARAM_INFO
	.align		4
.L_729:
        /*0028*/ 	.byte	0x04, 0x17
        /*002a*/ 	.short	(.L_731 - .L_730)
.L_730:
        /*002c*/ 	.word	0x00000000
        /*0030*/ 	.short	0x0001
        /*0032*/ 	.short	0x0008
        /*0034*/ 	.byte	0x00, 0xf5, 0x21, 0x00


	//----- nvinfo : EIATTR_KPARAM_INFO
	.align		4
.L_731:
        /*0038*/ 	.byte	0x04, 0x17
        /*003a*/ 	.short	(.L_733 - .L_732)
.L_732:
        /*003c*/ 	.word	0x00000000
        /*0040*/ 	.short	0x0000
        /*0042*/ 	.short	0x0000
        /*0044*/ 	.byte	0x00, 0xf5, 0x21, 0x00


	//----- nvinfo : EIATTR_SPARSE_MMA_MASK
	.align		4
.L_733:
        /*0048*/ 	.byte	0x03, 0x50
        /*004a*/ 	.short	0x0000


	//----- nvinfo : EIATTR_MAXREG_COUNT
	.align		4
        /*004c*/ 	.byte	0x03, 0x1b
        /*004e*/ 	.short	0x00ff


	//----- nvinfo : EIATTR_MERCURY_ISA_VERSION
	.align		4
        /*0050*/ 	.byte	0x03, 0x5f
        /*0052*/ 	.short	0x0101


	//----- nvinfo : EIATTR_VRC_CTA_INIT_COUNT
	.align		4
        /*0054*/ 	.byte	0x02, 0x4a
	.zero		1
	.zero		1


	//----- nvinfo : EIATTR_EXIT_INSTR_OFFSETS
	.align		4
        /*0058*/ 	.byte	0x04, 0x1c
        /*005a*/ 	.short	(.L_735 - .L_734)


	//   ....[0]....
.L_734:
        /*005c*/ 	.word	0x00000070


	//   ....[1]....
        /*0060*/ 	.word	0x00000150


	//----- nvinfo : EIATTR_CBANK_PARAM_SIZE
	.align		4
.L_735:
        /*0064*/ 	.byte	0x03, 0x19
        /*0066*/ 	.short	0x001c


	//----- nvinfo : EIATTR_PARAM_CBANK
	.align		4
        /*0068*/ 	.byte	0x04, 0x0a
        /*006a*/ 	.short	(.L_737 - .L_736)
	.align		4
.L_736:
        /*006c*/ 	.word	index@(.nv.constant0.ne_f64)
        /*0070*/ 	.short	0x0380
        /*0072*/ 	.short	0x001c


	//----- nvinfo : EIATTR_SW_WAR
	.align		4
.L_737:
        /*0074*/ 	.byte	0x04, 0x36
        /*0076*/ 	.short	(.L_739 - .L_738)
.L_738:
        /*0078*/ 	.word	0x00000008
.L_739:


//--------------------- .nv.info.eq_f64           --------------------------
	.section	.nv.info.eq_f64,"",@"SHT_CUDA_INFO"
	.sectionflags	@""
	.align	4


	//----- nvinfo : EIATTR_CUDA_API_VERSION
	.align		4
        /*0000*/ 	.byte	0x04, 0x37
        /*0002*/ 	.short	(.L_741 - .L_740)
.L_740:
        /*0004*/ 	.word	0x00000082


	//----- nvinfo : EIATTR_KPARAM_INFO
	.align		4
.L_741:
        /*0008*/ 	.byte	0x04, 0x17
        /*000a*/ 	.short	(.L_743 - .L_742)
.L_742:
        /*000c*/ 	.word	0x00000000
        /*0010*/ 	.short	0x0003
        /*0012*/ 	.short	0x0018
        /*0014*/ 	.byte	0x00, 0xf0, 0x11, 0x00


	//----- nvinfo : EIATTR_KPARAM_INFO
	.align		4
.L_743:
        /*0018*/ 	.byte	0x04, 0x17
        /*001a*/ 	.short	(.L_745 - .L_744)
.L_744:
        /*001c*/ 	.word	0x00000000
        /*0020*/ 	.short	0x0002
        /*0022*/ 	.short	0x0010
        /*0024*/ 	.byte	0x00, 0xf5, 0x21, 0x00


	//----- nvinfo : EIATTR_KPARAM_INFO
	.align		4
.L_745:
        /*0028*/ 	.byte	0x04, 0x17
        /*002a*/ 	.short	(.L_747 - .L_746)
.L_746:
        /*002c*/ 	.word	0x00000000
        /*0030*/ 	.short	0x0001
        /*0032*/ 	.short	0x0008
        /*0034*/ 	.byte	0x00, 0xf5, 0x21, 0x00


	//----- nvinfo : EIATTR_KPARAM_INFO
	.align		4
.L_747:
        /*0038*/ 	.byte	0x04, 0x17
        /*003a*/ 	.short	(.L_749 - .L_748)
.L_748:
        /*003c*/ 	.word	0x00000000
        /*0040*/ 	.short	0x0000
        /*0042*/ 	.short	0x0000
        /*0044*/ 	.byte	0x00, 0xf5, 0x21, 0x00


	//----- nvinfo : EIATTR_SPARSE_MMA_MASK
	.align		4
.L_749:
        /*0048*/ 	.byte	0x03, 0x50
        /*004a*/ 	.short	0x0000


	//----- nvinfo : EIATTR_MAXREG_COUNT
	.align		4
        /*004c*/ 	.byte	0x03, 0x1b
        /*004e*/ 	.short	0x00ff


	//----- nvinfo : EIATTR_MERCURY_ISA_VERSION
	.align		4
        /*0050*/ 	.byte	0x03, 0x5f
        /*0052*/ 	.short	0x0101


	//----- nvinfo : EIATTR_VRC_CTA_INIT_COUNT
	.align		4
        /*0054*/ 	.byte	0x02, 0x4a
	.zero		1
	.zero		1


	//----- nvinfo : EIATTR_EXIT_INSTR_OFFSETS
	.align		4
        /*0058*/ 	.byte	0x04, 0x1c
        /*005a*/ 	.short	(.L_751 - .L_750)


	//   ....[0]....
.L_750:
        /*005c*/ 	.word	0x00000070


	//   ....[1]....
        /*0060*/ 	.word	0x00000150


	//----- nvinfo : EIATTR_CBANK_PARAM_SIZE
	.align		4
.L_751:
        /*0064*/ 	.byte	0x03, 0x19
        /*0066*/ 	.short	0x001c


	//----- nvinfo : EIATTR_PARAM_CBANK
	.align		4
        /*0068*/ 	.byte	0x04, 0x0a
        /*006a*/ 	.short	(.L_753 - .L_752)
	.align		4
.L_752:
        /*006c*/ 	.word	index@(.nv.constant0.eq_f64)
        /*0070*/ 	.short	0x0380
        /*0072*/ 	.short	0x001c


	//----- nvinfo : EIATTR_SW_WAR
	.align		4
.L_753:
        /*0074*/ 	.byte	0x04, 0x36
        /*0076*/ 	.short	(.L_755 - .L_754)
.L_754:
        /*0078*/ 	.word	0x00000008
.L_755:


//--------------------- .nv.info.ge_f32           --------------------------
	.section	.nv.info.ge_f32,"",@"SHT_CUDA_INFO"
	.sectionflags	@""
	.align	4


	//----- nvinfo : EIATTR_CUDA_API_VERSION
	.align		4
        /*0000*/ 	.byte	0x04, 0x37
        /*0002*/ 	.short	(.L_757 - .L_756)
.L_756:
        /*0004*/ 	.word	0x00000082


	//----- nvinfo : EIATTR_KPARAM_INFO
	.align		4
.L_757:
        /*0008*/ 	.byte	0x04, 0x17
        /*000a*/ 	.short	(.L_759 - .L_758)
.L_758:
        /*000c*/ 	.word	0x00000000
        /*0010*/ 	.short	0x0003
        /*0012*/ 	.short	0x0018
        /*0014*/ 	.byte	0x00, 0xf0, 0x11, 0x00


	//----- nvinfo : EIATTR_KPARAM_INFO
	.align		4
.L_759:
        /*0018*/ 	.byte	0x04, 0x17
        /*001a*/ 	.short	(.L_761 - .L_760)
.L_760:
        /*001c*/ 	.word	0x00000000
        /*0020*/ 	.short	0x0002
        /*0022*/ 	.short	0x0010
        /*0024*/ 	.byte	0x00, 0xf5, 0x21, 0x00


	//----- nvinfo : EIATTR_KPARAM_INFO
	.align		4
.L_761:
        /*0028*/ 	.byte	0x04, 0x17
        /*002a*/ 	.short	(.L_763 - .L_762)
.L_762:
        /*002c*/ 	.word	0x00000000
        /*0030*/ 	.short	0x0001
        /*0032*/ 	.short	0x0008
        /*0034*/ 	.byte	0x00, 0xf5, 0x21, 0x00


	//----- nvinfo : EIATTR_KPARAM_INFO
	.align		4
.L_763:
        /*0038*/ 	.byte	0x04, 0x17
        /*003a*/ 	.short	(.L_765 - .L_764)
.L_764:
        /*003c*/ 	.word	0x00000000
        /*0040*/ 	.short	0x0000
        /*0042*/ 	.short	0x0000
        /*0044*/ 	.byte	0x00, 0xf5, 0x21, 0x00


	//----- nvinfo : EIATTR_SPARSE_MMA_MASK
	.align		4
.L_765:
        /*0048*/ 	.byte	0x03, 0x50
        /*004a*/ 	.short	0x0000


	//----- nvinfo : EIATTR_MAXREG_COUNT
	.align		4
        /*004c*/ 	.byte	0x03, 0x1b
        /*004e*/ 	.short	0x00ff


	//----- nvinfo : EIATTR_MERCURY_ISA_VERSION
	.align		4
        /*0050*/ 	.byte	0x03, 0x5f
        /*0052*/ 	.short	0x0101


	//----- nvinfo : EIATTR_VRC_CTA_INIT_COUNT
	.align		4
        /*0054*/ 	.byte	0x02, 0x4a
	.zero		1
	.zero		1


	//----- nvinfo : EIATTR_EXIT_INSTR_OFFSETS
	.align		4
        /*0058*/ 	.byte	0x04, 0x1c
        /*005a*/ 	.short	(.L_767 - .L_766)


	//   ....[0]....
.L_766:
        /*005c*/ 	.word	0x00000070


	//   ....[1]....
        /*0060*/ 	.word	0x00000130


	//----- nvinfo : EIATTR_CBANK_PARAM_SIZE
	.align		4
.L_767:
        /*0064*/ 	.byte	0x03, 0x19
        /*0066*/ 	.short	0x001c


	//----- nvinfo : EIATTR_PARAM_CBANK
	.align		4
        /*0068*/ 	.byte	0x04, 0x0a
        /*006a*/ 	.short	(.L_769 - .L_768)
	.align		4
.L_768:
        /*006c*/ 	.word	index@(.nv.constant0.ge_f32)
        /*0070*/ 	.short	0x0380
        /*0072*/ 	.short	0x001c


	//----- nvinfo : EIATTR_SW_WAR
	.align		4
.L_769:
        /*0074*/ 	.byte	0x04, 0x36
        /*0076*/ 	.short	(.L_771 - .L_770)
.L_770:
        /*0078*/ 	.word	0x00000008
.L_771:


//--------------------- .nv.info.gt_f32           --------------------------
	.section	.nv.info.gt_f32,"",@"SHT_CUDA_INFO"
	.sectionflags	@""
	.align	4


	//----- nvinfo : EIATTR_CUDA_API_VERSION
	.align		4
        /*0000*/ 	.byte	0x04, 0x37
        /*0002*/ 	.short	(.L_773 - .L_772)
.L_772:
        /*0004*/ 	.word	0x00000082


	//----- nvinfo : EIATTR_KPARAM_INFO
	.align		4
.L_773:
        /*0008*/ 	.byte	0x04, 0x17
        /*000a*/ 	.short	(.L_775 - .L_774)
.L_774:
        /*000c*/ 	.word	0x00000000
        /*0010*/ 	.short	0x0003
        /*0012*/ 	.short	0x0018
        /*0014*/ 	.byte	0x00, 0xf0, 0x11, 0x00


	//----- nvinfo : EIATTR_KPARAM_INFO
	.align		4
.L_775:
        /*0018*/ 	.byte	0x04, 0x17
        /*001a*/ 	.short	(.L_777 - .L_776)
.L_776:
        /*001c*/ 	.word	0x00000000
        /*0020*/ 	.short	0x0002
        /*0022*/ 	.short	0x0010
        /*0024*/ 	.byte	0x00, 0xf5, 0x21, 0x00


	//----- nvinfo : EIATTR_KPARAM_INFO
	.align		4
.L_777:
        /*0028*/ 	.byte	0x04, 0x17
        /*002a*/ 	.short	(.L_779 - .L_778)
.L_778:
        /*002c*/ 	.word	0x00000000
        /*0030*/ 	.short	0x0001
        /*0032*/ 	.short	0x0008
        /*0034*/ 	.byte	0x00, 0xf5, 0x21, 0x00


	//----- nvinfo : EIATTR_KPARAM_INFO
	.align		4
.L_779:
        /*0038*/ 	.byte	0x04, 0x17
        /*003a*/ 	.short	(.L_781 - .L_780)
.L_780:
        /*003c*/ 	.word	0x00000000
        /*0040*/ 	.short	0x0000
        /*0042*/ 	.short	0x0000
        /*0044*/ 	.byte	0x00, 0xf5, 0x21, 0x00


	//----- nvinfo : EIATTR_SPARSE_MMA_MASK
	.align		4
.L_781:
        /*0048*/ 	.byte	0x03, 0x50
        /*004a*/ 	.short	0x0000


	//----- nvinfo : EIATTR_MAXREG_COUNT
	.align		4
        /*004c*/ 	.byte	0x03, 0x1b
        /*004e*/ 	.short	0x00ff


	//----- nvinfo : EIATTR_MERCURY_ISA_VERSION
	.align		4
        /*0050*/ 	.byte	0x03, 0x5f
        /*0052*/ 	.short	0x0101


	//----- nvinfo : EIATTR_VRC_CTA_INIT_COUNT
	.align		4
        /*0054*/ 	.byte	0x02, 0x4a
	.zero		1
	.zero		1


	//----- nvinfo : EIATTR_EXIT_INSTR_OFFSETS
	.align		4
        /*0058*/ 	.byte	0x04, 0x1c
        /*005a*/ 	.short	(.L_783 - .L_782)


	//   ....[0]....
.L_782:
        /*005c*/ 	.word	0x00000070


	//   ....[1]....
        /*0060*/ 	.word	0x00000130


	//----- nvinfo : EIATTR_CBANK_PARAM_SIZE
	.align		4
.L_783:
        /*0064*/ 	.byte	0x03, 0x19
        /*0066*/ 	.short	0x001c


	//----- nvinfo : EIATTR_PARAM_CBANK
	.align		4
        /*0068*/ 	.byte	0x04, 0x0a
        /*006a*/ 	.short	(.L_785 - .L_784)
	.align		4
.L_784:
        /*006c*/ 	.word	index@(.nv.constant0.gt_f32)
        /*0070*/ 	.short	0x0380
        /*0072*/ 	.short	0x001c


	//----- nvinfo : EIATTR_SW_WAR
	.align		4
.L_785:
        /*0074*/ 	.byte	0x04, 0x36
        /*0076*/ 	.short	(.L_787 - .L_786)
.L_786:
        /*0078*/ 	.word	0x00000008
.L_787:


//--------------------- .nv.info.le_f32           --------------------------
	.section	.nv.info.le_f32,"",@"SHT_CUDA_INFO"
	.sectionflags	@""
	.align	4


	//----- nvinfo : EIATTR_CUDA_API_VERSION
	.align		4
        /*0000*/ 	.byte	0x04, 0x37
        /*0002*/ 	.short	(.L_789 - .L_788)
.L_788:
        /*0004*/ 	.word	0x00000082


	//----- nvinfo : EIATTR_KPARAM_INFO
	.align		4
.L_789:
        /*0008*/ 	.byte	0x04, 0x17
        /*000a*/ 	.short	(.L_791 - .L_790)
.L_790:
        /*000c*/ 	.word	0x00000000
        /*0010*/ 	.short	0x0003
        /*0012*/ 	.short	0x0018
        /*0014*/ 	.byte	0x00, 0xf0, 0x11, 0x00


	//----- nvinfo : EIATTR_KPARAM_INFO
	.align		4
.L_791:
        /*0018*/ 	.byte	0x04, 0x17
        /*001a*/ 	.short	(.L_793 - .L_792)
.L_792:
        /*001c*/ 	.word	0x00000000
        /*0020*/ 	.short	0x0002
        /*0022*/ 	.short	0x0010
        /*0024*/ 	.byte	0x00, 0xf5, 0x21, 0x00


	//----- nvinfo : EIATTR_KPARAM_INFO
	.align		4
.L_793:
        /*0028*/ 	.byte	0x04, 0x17
        /*002a*/ 	.short	(.L_795 - .L_794)
.L_794:
        /*002c*/ 	.word	0x00000000
        /*0030*/ 	.short	0x0001
        /*0032*/ 	.short	0x0008
        /*0034*/ 	.byte	0x00, 0xf5, 0x21, 0x00


	//----- nvinfo : EIATTR_KPARAM_INFO
	.align		4
.L_795:
        /*0038*/ 	.byte	0x04, 0x17
        /*003a*/ 	.short	(.L_797 - .L_796)
.L_796:
        /*003c*/ 	.word	0x00000000
        /*0040*/ 	.short	0x0000
        /*0042*/ 	.short	0x0000
        /*0044*/ 	.byte	0x00, 0xf5, 0x21, 0x00


	//----- nvinfo : EIATTR_SPARSE_MMA_MASK
	.align		4
.L_797:
        /*0048*/ 	.byte	0x03, 0x50
        /*004a*/ 	.short	0x0000


	//----- nvinfo : EIATTR_MAXREG_COUNT
	.align		4
        /*004c*/ 	.byte	0x03, 0x1b
        /*004e*/ 	.short	0x00ff


	//----- nvinfo : EIATTR_MERCURY_ISA_VERSION
	.align		4
        /*0050*/ 	.byte	0x03, 0x5f
        /*0052*/ 	.short	0x0101


	//----- nvinfo : EIATTR_VRC_CTA_INIT_COUNT
	.align		4
        /*0054*/ 	.byte	0x02, 0x4a
	.zero		1
	.zero		1


	//----- nvinfo : EIATTR_EXIT_INSTR_OFFSETS
	.align		4
        /*0058*/ 	.byte	0x04, 0x1c
        /*005a*/ 	.short	(.L_799 - .L_798)


	//   ....[0]....
.L_798:
        /*005c*/ 	.word	0x00000070


	//   ....[1]....
        /*0060*/ 	.word	0x00000130


	//----- nvinfo : EIATTR_CBANK_PARAM_SIZE
	.align		4
.L_799:
        /*0064*/ 	.byte	0x03, 0x19
        /*0066*/ 	.short	0x001c


	//----- nvinfo : EIATTR_PARAM_CBANK
	.align		4
        /*0068*/ 	.byte	0x04, 0x0a
        /*006a*/ 	.short	(.L_801 - .L_800)
	.align		4
.L_800:
        /*006c*/ 	.word	index@(.nv.constant0.le_f32)
        /*0070*/ 	.short	0x0380
        /*0072*/ 	.short	0x001c


	//----- nvinfo : EIATTR_SW_WAR
	.align		4
.L_801:
        /*0074*/ 	.byte	0x04, 0x36
        /*0076*/ 	.short	(.L_803 - .L_802)
.L_802:
        /*0078*/ 	.word	0x00000008
.L_803:


//--------------------- .nv.info.lt_f32           --------------------------
	.section	.nv.info.lt_f32,"",@"SHT_CUDA_INFO"
	.sectionflags	@""
	.align	4


	//----- nvinfo : EIATTR_CUDA_API_VERSION
	.align		4
        /*0000*/ 	.byte	0x04, 0x37
        /*0002*/ 	.short	(.L_805 - .L_804)
.L_804:
        /*0004*/ 	.word	0x00000082


	//----- nvinfo : EIATTR_KPARAM_INFO
	.align		4
.L_805:
        /*0008*/ 	.byte	0x04, 0x17
        /*000a*/ 	.short	(.L_807 - .L_806)
.L_806:
        /*000c*/ 	.word	0x00000000
        /*0010*/ 	.short	0x0003
        /*0012*/ 	.short	0x0018
        /*0014*/ 	.byte	0x00, 0xf0, 0x11, 0x00


	//----- nvinfo : EIATTR_KPARAM_INFO
	.align		4
.L_807:
        /*0018*/ 	.byte	0x04, 0x17
        /*001a*/ 	.short	(.L_809 - .L_808)
.L_808:
        /*001c*/ 	.word	0x00000000
        /*0020*/ 	.short	0x0002
        /*0022*/ 	.short	0x0010
        /*0024*/ 	.byte	0x00, 0xf5, 0x21, 0x00


	//----- nvinfo : EIATTR_KPARAM_INFO
	.align		4
.L_809:
        /*0028*/ 	.byte	0x04, 0x17
        /*002a*/ 	.short	(.L_811 - .L_810)
.L_810:
        /*002c*/ 	.word	0x00000000
        /*0030*/ 	.short	0x0001
        /*0032*/ 	.short	0x0008
        /*0034*/ 	.byte	0x00, 0xf5, 0x21, 0x00


	//----- nvinfo : EIATTR_KPARAM_INFO
	.align		4
.L_811:
        /*0038*/ 	.byte	0x04, 0x17
        /*003a*/ 	.short	(.L_813 - .L_812)
.L_812:
        /*003c*/ 	.word	0x00000000
        /*0040*/ 	.short	0x0000
        /*0042*/ 	.short	0x0000
        /*0044*/ 	.byte	0x00, 0xf5, 0x21, 0x00


	//----- nvinfo : EIATTR_SPARSE_MMA_MASK
	.align		4
.L_813:
        /*0048*/ 	.byte	0x03, 0x50
        /*004a*/ 	.short	0x0000


	//----- nvinfo : EIATTR_MAXREG_COUNT
	.align		4
        /*004c*/ 	.byte	0x03, 0x1b
        /*004e*/ 	.short	0x00ff


	//----- nvinfo : EIATTR_MERCURY_ISA_VERSION
	.align		4
        /*0050*/ 	.byte	0x03, 0x5f
        /*0052*/ 	.short	0x0101


	//----- nvinfo : EIATTR_VRC_CTA_INIT_COUNT
	.align		4
        /*0054*/ 	.byte	0x02, 0x4a
	.zero		1
	.zero		1


	//----- nvinfo : EIATTR_EXIT_INSTR_OFFSETS
	.align		4
        /*0058*/ 	.byte	0x04, 0x1c
        /*005a*/ 	.short	(.L_815 - .L_814)


	//   ....[0]....
.L_814:
        /*005c*/ 	.word	0x00000070


	//   ....[1]....
        /*0060*/ 	.word	0x00000130


	//----- nvinfo : EIATTR_CBANK_PARAM_SIZE
	.align		4
.L_815:
        /*0064*/ 	.byte	0x03, 0x19
        /*0066*/ 	.short	0x001c


	//----- nvinfo : EIATTR_PARAM_CBANK
	.align		4
        /*0068*/ 	.byte	0x04, 0x0a
        /*006a*/ 	.short	(.L_817 - .L_816)
	.align		4
.L_816:
        /*006c*/ 	.word	index@(.nv.constant0.lt_f32)
        /*0070*/ 	.short	0x0380
        /*0072*/ 	.short	0x001c


	//----- nvinfo : EIATTR_SW_WAR
	.align		4
.L_817:
        /*0074*/ 	.byte	0x04, 0x36
        /*0076*/ 	.short	(.L_819 - .L_818)
.L_818:
        /*0078*/ 	.word	0x00000008
.L_819:


//--------------------- .nv.info.ne_f32           --------------------------
	.section	.nv.info.ne_f32,"",@"SHT_CUDA_INFO"
	.sectionflags	@""
	.align	4


	//----- nvinfo : EIATTR_CUDA_API_VERSION
	.align		4
        /*0000*/ 	.byte	0x04, 0x37
        /*0002*/ 	.short	(.L_821 - .L_820)
.L_820:
        /*0004*/ 	.word	0x00000082


	//----- nvinfo : EIATTR_KPARAM_INFO
	.align		4
.L_821:
        /*0008*/ 	.byte	0x04, 0x17
        /*000a*/ 	.short	(.L_823 - .L_822)
.L_822:
        /*000c*/ 	.word	0x00000000
        /*0010*/ 	.short	0x0003
        /*0012*/ 	.short	0x0018
        /*0014*/ 	.byte	0x00, 0xf0, 0x11, 0x00


	//----- nvinfo : EIATTR_KPARAM_INFO
	.align		4
.L_823:
        /*0018*/ 	.byte	0x04, 0x17
        /*001a*/ 	.short	(.L_825 - .L_824)
.L_824:
        /*001c*/ 	.word	0x00000000
        /*0020*/ 	.short	0x0002
        /*0022*/ 	.short	0x0010
        /*0024*/ 	.byte	0x00, 0xf5, 0x21, 0x00


	//----- nvinfo : EIATTR_KPARAM_INFO
	.align		4
.L_825:
        /*0028*/ 	.byte	0x04, 0x17
        /*002a*/ 	.short	(.L_827 - .L_826)
.L_826:
        /*002c*/ 	.word	0x00000000
        /*0030*/ 	.short	0x0001
        /*0032*/ 	.short	0x0008
        /*0034*/ 	.byte	0x00, 0xf5, 0x21, 0x00


	//----- nvinfo : EIATTR_KPARAM_INFO
	.align		4
.L_827:
        /*0038*/ 	.byte	0x04, 0x17
        /*003a*/ 	.short	(.L_829 - .L_828)
.L_828:
        /*003c*/ 	.word	0x00000000
        /*0040*/ 	.short	0x0000
        /*0042*/ 	.short	0x0000
        /*0044*/ 	.byte	0x00, 0xf5, 0x21, 0x00


	//----- nvinfo : EIATTR_SPARSE_MMA_MASK
	.align		4
.L_829:
        /*0048*/ 	.byte	0x03, 0x50
        /*004a*/ 	.short	0x0000


	//----- nvinfo : EIATTR_MAXREG_COUNT
	.align		4
        /*004c*/ 	.byte	0x03, 0x1b
        /*004e*/ 	.short	0x00ff


	//----- nvinfo : EIATTR_MERCURY_ISA_VERSION
	.align		4
        /*0050*/ 	.byte	0x03, 0x5f
        /*0052*/ 	.short	0x0101


	//----- nvinfo : EIATTR_VRC_CTA_INIT_COUNT
	.align		4
        /*0054*/ 	.byte	0x02, 0x4a
	.zero		1
	.zero		1


	//----- nvinfo : EIATTR_EXIT_INSTR_OFFSETS
	.align		4
        /*0058*/ 	.byte	0x04, 0x1c
        /*005a*/ 	.short	(.L_831 - .L_830)


	//   ....[0]....
.L_830:
        /*005c*/ 	.word	0x00000070


	//   ....[1]....
        /*0060*/ 	.word	0x00000130


	//----- nvinfo : EIATTR_CBANK_PARAM_SIZE
	.align		4
.L_831:
        /*0064*/ 	.byte	0x03, 0x19
        /*0066*/ 	.short	0x001c


	//----- nvinfo : EIATTR_PARAM_CBANK
	.align		4
        /*0068*/ 	.byte	0x04, 0x0a
        /*006a*/ 	.short	(.L_833 - .L_832)
	.align		4
.L_832:
        /*006c*/ 	.word	index@(.nv.constant0.ne_f32)
        /*0070*/ 	.short	0x0380
        /*0072*/ 	.short	0x001c


	//----- nvinfo : EIATTR_SW_WAR
	.align		4
.L_833:
        /*0074*/ 	.byte	0x04, 0x36
        /*0076*/ 	.short	(.L_835 - .L_834)
.L_834:
        /*0078*/ 	.word	0x00000008
.L_835:


//--------------------- .nv.info.eq_f32           --------------------------
	.section	.nv.info.eq_f32,"",@"SHT_CUDA_INFO"
	.sectionflags	@""
	.align	4


	//----- nvinfo : EIATTR_CUDA_API_VERSION
	.align		4
        /*0000*/ 	.byte	0x04, 0x37
        /*0002*/ 	.short	(.L_837 - .L_836)
.L_836:
        /*0004*/ 	.word	0x00000082


	//----- nvinfo : EIATTR_KPARAM_INFO
	.align		4
.L_837:
        /*0008*/ 	.byte	0x04, 0x17
        /*000a*/ 	.short	(.L_839 - .L_838)
.L_838:
        /*000c*/ 	.word	0x00000000
        /*0010*/ 	.short	0x0003
        /*0012*/ 	.short	0x0018
        /*0014*/ 	.byte	0x00, 0xf0, 0x11, 0x00


	//----- nvinfo : EIATTR_KPARAM_INFO
	.align		4
.L_839:
        /*0018*/ 	.byte	0x04, 0x17
        /*001a*/ 	.short	(.L_841 - .L_840)
.L_840:
        /*001c*/ 	.word	0x00000000
        /*0020*/ 	.short	0x0002
        /*0022*/ 	.short	0x0010
        /*0024*/ 	.byte	0x00, 0xf5, 0x21, 0x00


	//----- nvinfo : EIATTR_KPARAM_INFO
	.align		4
.L_841:
        /*0028*/ 	.byte	0x04, 0x17
        /*002a*/ 	.short	(.L_843 - .L_842)
.L_842:
        /*002c*/ 	.word	0x00000000
        /*0030*/ 	.short	0x0001
        /*0032*/ 	.short	0x0008
        /*0034*/ 	.byte	0x00, 0xf5, 0x21, 0x00


	//----- nvinfo : EIATTR_KPARAM_INFO
	.align		4
.L_843:
        /*0038*/ 	.byte	0x04, 0x17
        /*003a*/ 	.short	(.L_845 - .L_844)
.L_844:
        /*003c*/ 	.word	0x00000000
        /*0040*/ 	.short	0x0000
        /*0042*/ 	.short	0x0000
        /*0044*/ 	.byte	0x00, 0xf5, 0x21, 0x00


	//----- nvinfo : EIATTR_SPARSE_MMA_MASK
	.align		4
.L_845:
        /*0048*/ 	.byte	0x03, 0x50
        /*004a*/ 	.short	0x0000


	//----- nvinfo : EIATTR_MAXREG_COUNT
	.align		4
        /*004c*/ 	.byte	0x03, 0x1b
        /*004e*/ 	.short	0x00ff


	//----- nvinfo : EIATTR_MERCURY_ISA_VERSION
	.align		4
        /*0050*/ 	.byte	0x03, 0x5f
        /*0052*/ 	.short	0x0101


	//----- nvinfo : EIATTR_VRC_CTA_INIT_COUNT
	.align		4
        /*0054*/ 	.byte	0x02, 0x4a
	.zero		1
	.zero		1


	//----- nvinfo : EIATTR_EXIT_INSTR_OFFSETS
	.align		4
        /*0058*/ 	.byte	0x04, 0x1c
        /*005a*/ 	.short	(.L_847 - .L_846)


	//   ....[0]....
.L_846:
        /*005c*/ 	.word	0x00000070


	//   ....[1]....
        /*0060*/ 	.word	0x00000130


	//----- nvinfo : EIATTR_CBANK_PARAM_SIZE
	.align		4
.L_847:
        /*0064*/ 	.byte	0x03, 0x19
        /*0066*/ 	.short	0x001c


	//----- nvinfo : EIATTR_PARAM_CBANK
	.align		4
        /*0068*/ 	.byte	0x04, 0x0a
        /*006a*/ 	.short	(.L_849 - .L_848)
	.align		4
.L_848:
        /*006c*/ 	.word	index@(.nv.constant0.eq_f32)
        /*0070*/ 	.short	0x0380
        /*0072*/ 	.short	0x001c


	//----- nvinfo : EIATTR_SW_WAR
	.align		4
.L_849:
        /*0074*/ 	.byte	0x04, 0x36
        /*0076*/ 	.short	(.L_851 - .L_850)
.L_850:
        /*0078*/ 	.word	0x00000008
.L_851:


//--------------------- .nv.callgraph             --------------------------
	.section	.nv.callgraph,"",@"SHT_CUDA_CALLGRAPH"
	.align	4
	.sectionentsize	8
	.align		4
        /*0000*/ 	.word	0x00000000
	.align		4
        /*0004*/ 	.word	0xffffffff
	.align		4
        /*0008*/ 	.word	0x00000000
	.align		4
        /*000c*/ 	.word	0xfffffffe
	.align		4
        /*0010*/ 	.word	0x00000000
	.align		4
        /*0014*/ 	.word	0xfffffffd
	.align		4
        /*0018*/ 	.word	0x00000000
	.align		4
        /*001c*/ 	.word	0xfffffffc


//--------------------- .text.lt_broadcast_f32    --------------------------
	.section	.text.lt_broadcast_f32,"ax",@progbits
	.align	128
        .global         lt_broadcast_f32
        .type           lt_broadcast_f32,@function
        .size           lt_broadcast_f32,(.L_x_50 - lt_broadcast_f32)
        .other          lt_broadcast_f32,@"STO_CUDA_ENTRY STV_DEFAULT"
lt_broadcast_f32:
.text.lt_broadcast_f32:
[----:B------:R-:W-:Y:S01]  /*0000*/  LDC R1, c[0x0][0x37c] ;  /* 0x0000df00ff017b82 */ /* 0x000fe20000000800 */
[----:B------:R-:W0:Y:S07]  /*0010*/  S2R R3, SR_TID.X ;  /* 0x0000000000037919 */ /* 0x000e2e0000002100 */
[----:B------:R-:W0:Y:S01]  /*0020*/  S2UR UR4, SR_CTAID.X ;  /* 0x00000000000479c3 */ /* 0x000e220000002500 */
[----:B------:R-:W1:Y:S07]  /*0030*/  LDCU UR5, c[0x0][0x3b4] ;  /* 0x00007680ff0577ac */ /* 0x000e6e0008000800 */
[----:B------:R-:W0:Y:S02]  /*0040*/  LDC R0, c[0x0][0x360] ;  /* 0x0000d800ff007b82 */ /* 0x000e240000000800 */
[----:B0-----:R-:W-:-:S05]  /*0050*/  IMAD R0, R0, UR4, R3 ;  /* 0x0000000400007c24 */ /* 0x001fca000f8e0203 */
[----:B-1----:R-:W-:-:S13]  /*0060*/  ISETP.GE.U32.AND P0, PT, R0, UR5, PT ;  /* 0x0000000500007c0c */ /* 0x002fda000bf06070 */
[----:B------:R-:W-:Y:S05]  /*0070*/  @P0 EXIT ;  /* 0x000000000000094d */ /* 0x000fea0003800000 */
[----:B------:R-:W0:Y:S01]  /*0080*/  LDCU UR5, c[0x0][0x3b0] ;  /* 0x00007600ff0577ac */ /* 0x000e220008000800 */
[----:B------:R-:W-:Y:S02]  /*0090*/  CS2R R10, SRZ ;  /* 0x00000000000a7805 */ /* 0x000fe4000001ff00 */
[----:B------:R-:W-:Y:S01]  /*00a0*/  CS2R R12, SRZ ;  /* 0x00000000000c7805 */ /* 0x000fe2000001ff00 */
[----:B------:R-:W1:Y:S01]  /*00b0*/  LDCU.64 UR8, c[0x0][0x358] ;  /* 0x00006b00ff0877ac */ /* 0x000e620008000a00 */
[----:B0-----:R-:W-:-:S04]  /*00c0*/  UIADD3 UR4, UPT, UPT, UR5, -0x1, URZ ;  /* 0xffffffff05047890 */ /* 0x001fc8000fffe0ff */
[----:B------:R-:W-:-:S09]  /*00d0*/  UISETP.GE.AND UP0, UPT, UR4, URZ, UPT ;  /* 0x000000ff0400728c */ /* 0x000fd2000bf06270 */
[----:B-1----:R-:W-:Y:S05]  /*00e0*/  BRA.U !UP0, `(.L_x_0) ;  /* 0x0000001d08807547 */ /* 0x002fea000b800000 */
[----:B------:R-:W-:Y:S01]  /*00f0*/  MOV R4, UR4 ;  /* 0x0000000400047c02 */ /* 0x000fe20008000f00 */
[----:B------:R-:W-:Y:S01]  /*0100*/  ULOP3.LUT UR6, UR5, 0x7, URZ, 0xc0, !UPT ;  /* 0x0000000705067892 */ /* 0x000fe2000f8ec0ff */
[----:B------:R-:W-:Y:S01]  /*0110*/  HFMA2 R12, -RZ, RZ, 0, 0 ;  /* 0x00000000ff0c7431 */ /* 0x000fe200000001ff */
[----:B------:R-:W-:Y:S01]  /*0120*/  MOV R10, RZ ;  /* 0x000000ff000a7202 */ /* 0x000fe20000000f00 */
[----:B------:R-:W-:Y:S01]  /*0130*/  IMAD.MOV.U32 R3, RZ, RZ, R0 ;  /* 0x000000ffff037224 */ /* 0x000fe200078e0000 */
[----:B------:R-:W-:-:S13]  /*0140*/  ISETP.GE.U32.AND P0, PT, R4, 0x7, PT ;  /* 0x000000070400780c */ /* 0x000fda0003f06070 */
[----:B------:R-:W-:Y:S05]  /*0150*/  @!P0 BRA `(.L_x_1) ;  /* 0x0000000c00e08947 */ /* 0x000fea0003800000 */
[----:B------:R-:W0:Y:S01]  /*0160*/  LDC.64 R14, c[0x0][0x398] ;  /* 0x0000e600ff0e7b82 */ /* 0x000e220000000a00 */
[----:B------:R-:W-:Y:S01]  /*0170*/  UIADD3 UR7, UPT, UPT, UR5, -0x4, URZ ;  /* 0xfffffffc05077890 */ /* 0x000fe2000fffe0ff */
[----:B------:R-:W-:Y:S01]  /*0180*/  MOV R12, RZ ;  /* 0x000000ff000c7202 */ /* 0x000fe20000000f00 */
[----:B------:R-:W-:Y:S01]  /*0190*/  ULOP3.LUT UR4, UR5, 0xfffffff8, URZ, 0xc0, !UPT ;  /* 0xfffffff805047892 */ /* 0x000fe2000f8ec0ff */
[----:B------:R-:W-:-:S03]  /*01a0*/  MOV R3, R0 ;  /* 0x0000000000037202 */ /* 0x000fc60000000f00 */
[----:B------:R-:W-:Y:S01]  /*01b0*/  MOV R4, UR7 ;  /* 0x0000000700047c02 */ /* 0x000fe20008000f00 */
[----:B------:R-:W1:Y:S01]  /*01c0*/  LDC.64 R16, c[0x0][0x3a0] ;  /* 0x0000e800ff107b82 */ /* 0x000e620000000a00 */
[----:B------:R-:W-:-:S07]  /*01d0*/  UIADD3 UR4, UPT, UPT, -UR4, URZ, URZ ;  /* 0x000000ff04047290 */ /* 0x000fce000fffe1ff */
[----:B------:R-:W2:Y:S05]  /*01e0*/  LDC.64 R18, c[0x0][0x3a8] ;  /* 0x0000ea00ff127b82 */ /* 0x000eaa0000000a00 */
.L_x_2:
[----:B------:R-:W-:-:S04]  /*01f0*/  VIADD R11, R4, 0x3 ;  /* 0x00000003040b7836 */ /* 0x000fc80000000000 */
[----:B--2---:R-:W-:-:S06]  /*0200*/  IMAD.WIDE.U32 R22, R11, 0x4, R18 ;  /* 0x000000040b167825 */ /* 0x004fcc00078e0012 */
[----:B------:R-:W2:Y:S01]  /*0210*/  LDG.E R22, desc[UR8][R22.64] ;  /* 0x0000000816167981 */ /* 0x000ea2000c1e1900 */
[----:B------:R-:W-:-:S05]  /*0220*/  IADD3 R25, PT, PT, R4, 0x2, RZ ;  /* 0x0000000204197810 */ /* 0x000fca0007ffe0ff */
[----:B------:R-:W-:-:S05]  /*0230*/  IMAD.WIDE.U32 R20, R25, 0x4, R18 ;  /* 0x0000000419147825 */ /* 0x000fca00078e0012 */
[----:B------:R3:W4:Y:S01]  /*0240*/  LDG.E R2, desc[UR8][R20.64] ;  /* 0x0000000814027981 */ /* 0x000722000c1e1900 */
[----:B------:R-:W-:-:S05]  /*0250*/  IADD3 R7, PT, PT, R4, 0x1, RZ ;  /* 0x0000000104077810 */ /* 0x000fca0007ffe0ff */
[----:B------:R-:W-:-:S05]  /*0260*/  IMAD.WIDE.U32 R28, R7, 0x4, R18 ;  /* 0x00000004071c7825 */ /* 0x000fca00078e0012 */
[----:B------:R-:W5:Y:S01]  /*0270*/  LDG.E R13, desc[UR8][R28.64] ;  /* 0x000000081c0d7981 */ /* 0x000f62000c1e1900 */
[----:B------:R-:W-:-:S06]  /*0280*/  IMAD.WIDE.U32 R8, R4, 0x4, R18 ;  /* 0x0000000404087825 */ /* 0x000fcc00078e0012 */
[----:B------:R-:W5:Y:S01]  /*0290*/  LDG.E R8, desc[UR8][R8.64] ;  /* 0x0000000808087981 */ /* 0x000f62000c1e1900 */
[----:B0-----:R-:W-:-:S06]  /*02a0*/  IMAD.WIDE.U32 R26, R11, 0x4, R14 ;  /* 0x000000040b1a7825 */ /* 0x001fcc00078e000e */
[----:B------:R0:W5:Y:S01]  /*02b0*/  LDG.E R26, desc[UR8][R26.64] ;  /* 0x000000081a1a7981 */ /* 0x000162000c1e1900 */
[----:B--2---:R-:W2:Y:S01]  /*02c0*/  I2F.U32.RP R5, R22 ;  /* 0x0000001600057306 */ /* 0x004ea20000209000 */
[----:B---3--:R-:W-:Y:S01]  /*02d0*/  IMAD.MOV R20, RZ, RZ, -R22 ;  /* 0x000000ffff147224 */ /* 0x008fe200078e0a16 */
[----:B------:R-:W-:-:S06]  /*02e0*/  ISETP.NE.U32.AND P2, PT, R22, RZ, PT ;  /* 0x000000ff1600720c */ /* 0x000fcc0003f45070 */
[----:B----4-:R-:W3:Y:S08]  /*02f0*/  I2F.U32.RP R23, R2 ;  /* 0x0000000200177306 */ /* 0x010ef00000209000 */
[----:B--2---:R-:W2:Y:S01]  /*0300*/  MUFU.RCP R5, R5 ;  /* 0x0000000500057308 */ /* 0x004ea20000001000 */
[----:B-----5:R-:W-:-:S07]  /*0310*/  IMAD.MOV R24, RZ, RZ, -R13 ;  /* 0x000000ffff187224 */ /* 0x020fce00078e0a0d */
[----:B---3--:R-:W-:Y:S08]  /*0320*/  MUFU.RCP R23, R23 ;  /* 0x0000001700177308 */ /* 0x008ff00000001000 */
[----:B0-----:R-:W-:Y:S01]  /*0330*/  I2F.U32.RP R27, R8 ;  /* 0x00000008001b7306 */ /* 0x001fe20000209000 */
[----:B--2---:R-:W-:-:S07]  /*0340*/  IADD3 R6, PT, PT, R5, 0xffffffe, RZ ;  /* 0x0ffffffe05067810 */ /* 0x004fce0007ffe0ff */
[----:B------:R-:W0:Y:S02]  /*0350*/  F2I.FTZ.U32.TRUNC.NTZ R21, R6 ;  /* 0x0000000600157305 */ /* 0x000e24000021f000 */
[----:B0-----:R-:W-:Y:S02]  /*0360*/  IMAD R29, R20, R21, RZ ;  /* 0x00000015141d7224 */ /* 0x001fe400078e02ff */
[----:B------:R-:W-:-:S05]  /*0370*/  HFMA2 R20, -RZ, RZ, 0, 0 ;  /* 0x00000000ff147431 */ /* 0x000fca00000001ff */
[----:B------:R-:W-:-:S06]  /*0380*/  IMAD.HI.U32 R20, R21, R29, R20 ;  /* 0x0000001d15147227 */ /* 0x000fcc00078e0014 */
[----:B------:R-:W-:-:S05]  /*0390*/  IMAD.HI.U32 R9, R20, R3, RZ ;  /* 0x0000000314097227 */ /* 0x000fca00078e00ff */
[----:B------:R-:W-:-:S05]  /*03a0*/  IADD3 R20, PT, PT, -R9, RZ, RZ ;  /* 0x000000ff09147210 */ /* 0x000fca0007ffe1ff */
[----:B------:R-:W-:Y:S01]  /*03b0*/  IMAD R5, R22, R20, R3 ;  /* 0x0000001416057224 */ /* 0x000fe200078e0203 */
[----:B------:R-:W-:Y:S02]  /*03c0*/  IADD3 R20, PT, PT, R23, 0xffffffe, RZ ;  /* 0x0ffffffe17147810 */ /* 0x000fe40007ffe0ff */
[----:B------:R-:W0:Y:S02]  /*03d0*/  I2F.U32.RP R23, R13 ;  /* 0x0000000d00177306 */ /* 0x000e240000209000 */
[----:B------:R-:W-:-:S06]  /*03e0*/  ISETP.GE.U32.AND P0, PT, R5, R22, PT ;  /* 0x000000160500720c */ /* 0x000fcc0003f06070 */
[----:B------:R2:W3:Y:S07]  /*03f0*/  F2I.FTZ.U32.TRUNC.NTZ R21, R20 ;  /* 0x0000001400157305 */ /* 0x0004ee000021f000 */
[----:B------:R-:W-:Y:S01]  /*0400*/  @P0 IMAD.IADD R5, R5, 0x1, -R22 ;  /* 0x0000000105050824 */ /* 0x000fe200078e0a16 */
[----:B------:R-:W-:Y:S01]  /*0410*/  @P0 IADD3 R9, PT, PT, R9, 0x1, RZ ;  /* 0x0000000109090810 */ /* 0x000fe20007ffe0ff */
[----:B--2---:R-:W-:Y:S01]  /*0420*/  IMAD.MOV.U32 R20, RZ, RZ, RZ ;  /* 0x000000ffff147224 */ /* 0x004fe200078e00ff */
[----:B0-----:R-:W0:Y:S02]  /*0430*/  MUFU.RCP R23, R23 ;  /* 0x0000001700177308 */ /* 0x001e240000001000 */
[----:B------:R-:W-:-:S02]  /*0440*/  ISETP.GE.U32.AND P1, PT, R5, R22, PT ;  /* 0x000000160500720c */ /* 0x000fc40003f26070 */
[----:B------:R-:W-:-:S05]  /*0450*/  IADD3 R5, PT, PT, RZ, -R2, RZ ;  /* 0x80000002ff057210 */ /* 0x000fca0007ffe0ff */
[----:B---3--:R-:W-:-:S04]  /*0460*/  IMAD R5, R5, R21, RZ ;  /* 0x0000001505057224 */ /* 0x008fc800078e02ff */
[----:B------:R-:W-:Y:S02]  /*0470*/  IMAD.HI.U32 R6, R21, R5, R20 ;  /* 0x0000000515067227 */ /* 0x000fe400078e0014 */
[----:B------:R-:W-:Y:S02]  /*0480*/  @P1 IADD3 R9, PT, PT, R9, 0x1, RZ ;  /* 0x0000000109091810 */ /* 0x000fe40007ffe0ff */
[----:B------:R-:W-:Y:S02]  /*0490*/  @!P2 LOP3.LUT R9, RZ, R22, RZ, 0x33, !PT ;  /* 0x00000016ff09a212 */ /* 0x000fe400078e33ff */
[----:B0-----:R-:W-:Y:S02]  /*04a0*/  IADD3 R20, PT, PT, R23, 0xffffffe, RZ ;  /* 0x0ffffffe17147810 */ /* 0x001fe40007ffe0ff */
[----:B------:R-:W-:Y:S01]  /*04b0*/  MUFU.RCP R23, R27 ;  /* 0x0000001b00177308 */ /* 0x000fe20000001000 */
[----:B------:R-:W-:Y:S01]  /*04c0*/  IMAD.HI.U32 R6, R6, R9, RZ ;  /* 0x0000000906067227 */ /* 0x000fe200078e00ff */
[----:B------:R-:W-:-:S02]  /*04d0*/  IADD3 R28, PT, PT, -R9, RZ, RZ ;  /* 0x000000ff091c7210 */ /* 0x000fc40007ffe1ff */
[----:B------:R-:W-:Y:S02]  /*04e0*/  ISETP.NE.U32.AND P2, PT, R2, RZ, PT ;  /* 0x000000ff0200720c */ /* 0x000fe40003f45070 */
[----:B------:R-:W-:Y:S01]  /*04f0*/  IADD3 R5, PT, PT, -R6, RZ, RZ ;  /* 0x000000ff06057210 */ /* 0x000fe20007ffe1ff */
[----:B------:R-:W-:Y:S01]  /*0500*/  IMAD R3, R22, R28, R3 ;  /* 0x0000001c16037224 */ /* 0x000fe200078e0203 */
[----:B------:R0:W2:Y:S03]  /*0510*/  F2I.FTZ.U32.TRUNC.NTZ R21, R20 ;  /* 0x0000001400157305 */ /* 0x0000a6000021f000 */
[----:B------:R-:W-:-:S05]  /*0520*/  IMAD R5, R2, R5, R9 ;  /* 0x0000000502057224 */ /* 0x000fca00078e0209 */
[----:B------:R-:W-:Y:S01]  /*0530*/  ISETP.GE.U32.AND P0, PT, R5, R2, PT ;  /* 0x000000020500720c */ /* 0x000fe20003f06070 */
[----:B0-----:R-:W-:-:S12]  /*0540*/  HFMA2 R20, -RZ, RZ, 0, 0 ;  /* 0x00000000ff147431 */ /* 0x001fd800000001ff */
[----:B------:R-:W-:Y:S01]  /*0550*/  @P0 IADD3 R5, PT, PT, -R2, R5, RZ ;  /* 0x0000000502050210 */ /* 0x000fe20007ffe1ff */
[----:B------:R-:W-:Y:S01]  /*0560*/  IMAD R29, R3, R26, R10 ;  /* 0x0000001a031d7224 */ /* 0x000fe200078e020a */
[----:B------:R-:W-:Y:S02]  /*0570*/  @P0 IADD3 R6, PT, PT, R6, 0x1, RZ ;  /* 0x0000000106060810 */ /* 0x000fe40007ffe0ff */
[----:B------:R-:W-:Y:S02]  /*0580*/  ISETP.GE.U32.AND P1, PT, R5, R2, PT ;  /* 0x000000020500720c */ /* 0x000fe40003f26070 */
[----:B------:R-:W-:-:S05]  /*0590*/  MOV R5, R24 ;  /* 0x0000001800057202 */ /* 0x000fca0000000f00 */
[----:B--2---:R-:W-:-:S04]  /*05a0*/  IMAD R5, R5, R21, RZ ;  /* 0x0000001505057224 */ /* 0x004fc800078e02ff */
[----:B------:R-:W-:-:S04]  /*05b0*/  IMAD.HI.U32 R5, R21, R5, R20 ;  /* 0x0000000515057227 */ /* 0x000fc800078e0014 */
[----:B-1----:R-:W-:Y:S01]  /*05c0*/  IMAD.WIDE.U32 R20, R11, 0x4, R16 ;  /* 0x000000040b147825 */ /* 0x002fe200078e0010 */
[----:B------:R-:W-:Y:S02]  /*05d0*/  IADD3 R11, PT, PT, R23, 0xffffffe, RZ ;  /* 0x0ffffffe170b7810 */ /* 0x000fe40007ffe0ff */
[----:B------:R-:W-:Y:S01]  /*05e0*/  IADD3 R10, PT, PT, RZ, -R8, RZ ;  /* 0x80000008ff0a7210 */ /* 0x000fe20007ffe0ff */
[----:B------:R-:W-:Y:S01]  /*05f0*/  @P1 VIADD R6, R6, 0x1 ;  /* 0x0000000106061836 */ /* 0x000fe20000000000 */
[----:B------:R-:W-:Y:S01]  /*0600*/  @!P2 LOP3.LUT R6, RZ, R2, RZ, 0x33, !PT ;  /* 0x00000002ff06a212 */ /* 0x000fe200078e33ff */
[----:B------:R-:W2:Y:S01]  /*0610*/  LDG.E R20, desc[UR8][R20.64] ;  /* 0x0000000814147981 */ /* 0x000ea2000c1e1900 */
[----:B------:R-:W0:Y:S01]  /*0620*/  F2I.FTZ.U32.TRUNC.NTZ R11, R11 ;  /* 0x0000000b000b7305 */ /* 0x000e22000021f000 */
[----:B------:R-:W-:-:S04]  /*0630*/  IMAD.WIDE.U32 R22, R25, 0x4, R14 ;  /* 0x0000000419167825 */ /* 0x000fc800078e000e */
[----:B------:R-:W-:Y:S02]  /*0640*/  IMAD.HI.U32 R5, R5, R6, RZ ;  /* 0x0000000605057227 */ /* 0x000fe400078e00ff */
[----:B------:R1:W3:Y:S03]  /*0650*/  LDG.E R22, desc[UR8][R22.64] ;  /* 0x0000000816167981 */ /* 0x0002e6000c1e1900 */
[----:B------:R-:W-:Y:S01]  /*0660*/  IADD3 R24, PT, PT, -R5, RZ, RZ ;  /* 0x000000ff05187210 */ /* 0x000fe20007ffe1ff */
[----:B0-----:R-:W-:Y:S01]  /*0670*/  IMAD R28, R10, R11, RZ ;  /* 0x0000000b0a1c7224 */ /* 0x001fe200078e02ff */
[----:B------:R-:W-:-:S03]  /*0680*/  MOV R10, RZ ;  /* 0x000000ff000a7202 */ /* 0x000fc60000000f00 */
[----:B------:R-:W-:Y:S01]  /*0690*/  IMAD R24, R13, R24, R6 ;  /* 0x000000180d187224 */ /* 0x000fe200078e0206 */
[----:B-1----:R-:W-:Y:S01]  /*06a0*/  IADD3 R23, PT, PT, R4, -0x1, RZ ;  /* 0xffffffff04177810 */ /* 0x002fe20007ffe0ff */
[----:B------:R-:W-:-:S03]  /*06b0*/  IMAD.HI.U32 R28, R11, R28, R10 ;  /* 0x0000001c0b1c7227 */ /* 0x000fc600078e000a */
[----:B------:R-:W-:Y:S01]  /*06c0*/  ISETP.GE.U32.AND P0, PT, R24, R13, PT ;  /* 0x0000000d1800720c */ /* 0x000fe20003f06070 */
[----:B------:R-:W-:-:S06]  /*06d0*/  IMAD.WIDE.U32 R10, R23, 0x4, R18 ;  /* 0x00000004170a7825 */ /* 0x000fcc00078e0012 */
[----:B------:R-:W4:Y:S06]  /*06e0*/  LDG.E R10, desc[UR8][R10.64] ;  /* 0x000000080a0a7981 */ /* 0x000f2c000c1e1900 */
[----:B------:R-:W-:-:S05]  /*06f0*/  @P0 IMAD.IADD R24, R24, 0x1, -R13 ;  /* 0x0000000118180824 */ /* 0x000fca00078e0a0d */
[----:B------:R-:W-:Y:S01]  /*0700*/  ISETP.GE.U32.AND P1, PT, R24, R13, PT ;  /* 0x0000000d1800720c */ /* 0x000fe20003f26070 */
[----:B------:R-:W-:-:S04]  /*0710*/  IMAD.WIDE.U32 R24, R25, 0x4, R16 ;  /* 0x0000000419187825 */ /* 0x000fc800078e0010 */
[C---:B------:R-:W-:Y:S01]  /*0720*/  IMAD.WIDE.U32 R26, R7.reuse, 0x4, R14 ;  /* 0x00000004071a7825 */ /* 0x040fe200078e000e */
[----:B------:R0:W5:Y:S05]  /*0730*/  LDG.E R21, desc[UR8][R24.64] ;  /* 0x0000000818157981 */ /* 0x00016a000c1e1900 */
[----:B------:R-:W5:Y:S01]  /*0740*/  LDG.E R26, desc[UR8][R26.64] ;  /* 0x000000081a1a7981 */ /* 0x000f62000c1e1900 */
[----:B0-----:R-:W-:-:S05]  /*0750*/  IMAD.WIDE.U32 R24, R7, 0x4, R16 ;  /* 0x0000000407187825 */ /* 0x001fca00078e0010 */
[----:B------:R-:W5:Y:S01]  /*0760*/  LDG.E R7, desc[UR8][R24.64] ;  /* 0x0000000818077981 */ /* 0x000f62000c1e1900 */
[----:B------:R-:W-:Y:S01]  /*0770*/  ISETP.NE.U32.AND P2, PT, R13, RZ, PT ;  /* 0x000000ff0d00720c */ /* 0x000fe20003f45070 */
[----:B------:R-:W-:-:S05]  /*0780*/  @P0 VIADD R5, R5, 0x1 ;  /* 0x0000000105050836 */ /* 0x000fca0000000000 */
[----:B------:R-:W-:-:S07]  /*0790*/  @P1 IADD3 R5, PT, PT, R5, 0x1, RZ ;  /* 0x0000000105051810 */ /* 0x000fce0007ffe0ff */
[----:B------:R-:W-:Y:S01]  /*07a0*/  @!P2 LOP3.LUT R5, RZ, R13, RZ, 0x33, !PT ;  /* 0x0000000dff05a212 */ /* 0x000fe200078e33ff */
[----:B--2---:R-:W-:Y:S01]  /*07b0*/  IMAD R20, R3, R20, R12 ;  /* 0x0000001403147224 */ /* 0x004fe200078e020c */
[----:B------:R-:W-:Y:S01]  /*07c0*/  IADD3 R3, PT, PT, -R6, RZ, RZ ;  /* 0x000000ff06037210 */ /* 0x000fe20007ffe1ff */
[----:B----4-:R-:W0:Y:S08]  /*07d0*/  I2F.U32.RP R11, R10 ;  /* 0x0000000a000b7306 */ /* 0x010e300000209000 */
[----:B0-----:R-:W0:Y:S01]  /*07e0*/  MUFU.RCP R11, R11 ;  /* 0x0000000b000b7308 */ /* 0x001e220000001000 */
[----:B------:R-:W-:-:S02]  /*07f0*/  IMAD R2, R2, R3, R9 ;  /* 0x0000000302027224 */ /* 0x000fc400078e0209 */
[----:B------:R-:W-:Y:S02]  /*0800*/  IMAD.MOV R12, RZ, RZ, -R5 ;  /* 0x000000ffff0c7224 */ /* 0x000fe400078e0a05 */
[C---:B---3--:R-:W-:Y:S02]  /*0810*/  IMAD R29, R2.reuse, R22, R29 ;  /* 0x00000016021d7224 */ /* 0x048fe400078e021d */
[----:B------:R-:W-:Y:S01]  /*0820*/  IMAD R6, R13, R12, R6 ;  /* 0x0000000c0d067224 */ /* 0x000fe200078e0206 */
[----:B0-----:R-:W-:Y:S01]  /*0830*/  IADD3 R3, PT, PT, R11, 0xffffffe, RZ ;  /* 0x0ffffffe0b037810 */ /* 0x001fe20007ffe0ff */
[----:B-----5:R-:W-:-:S05]  /*0840*/  IMAD R2, R2, R21, R20 ;  /* 0x0000001502027224 */ /* 0x020fca00078e0214 */
[----:B------:R-:W0:Y:S01]  /*0850*/  F2I.FTZ.U32.TRUNC.NTZ R3, R3 ;  /* 0x0000000300037305 */ /* 0x000e22000021f000 */
[C---:B------:R-:W-:Y:S02]  /*0860*/  IMAD R29, R6.reuse, R26, R29 ;  /* 0x0000001a061d7224 */ /* 0x040fe400078e021d */
[----:B------:R-:W-:Y:S02]  /*0870*/  IMAD R26, R6, R7, R2 ;  /* 0x00000007061a7224 */ /* 0x000fe400078e0202 */
[----:B------:R-:W-:Y:S01]  /*0880*/  HFMA2 R2, -RZ, RZ, 0, 0 ;  /* 0x00000000ff027431 */ /* 0x000fe200000001ff */
[----:B------:R-:W-:Y:S02]  /*0890*/  IADD3 R25, PT, PT, RZ, -R10, RZ ;  /* 0x8000000aff197210 */ /* 0x000fe40007ffe0ff */
[C---:B------:R-:W-:Y:S01]  /*08a0*/  IADD3 R9, PT, PT, R4.reuse, -0x2, RZ ;  /* 0xfffffffe04097810 */ /* 0x040fe20007ffe0ff */
[----:B------:R-:W-:Y:S02]  /*08b0*/  VIADD R22, R4, 0xfffffffd ;  /* 0xfffffffd04167836 */ /* 0x000fe40000000000 */
[----:B------:R-:W-:-:S04]  /*08c0*/  IMAD.HI.U32 R11, R28, R5, RZ ;  /* 0x000000051c0b7227 */ /* 0x000fc800078e00ff */
[----:B0-----:R-:W-:Y:S02]  /*08d0*/  IMAD R7, R25, R3, RZ ;  /* 0x0000000319077224 */ /* 0x001fe400078e02ff */
[----:B------:R-:W-:-:S04]  /*08e0*/  IMAD.WIDE.U32 R20, R9, 0x4, R18 ;  /* 0x0000000409147825 */ /* 0x000fc800078e0012 */
[----:B------:R-:W-:Y:S02]  /*08f0*/  IMAD.HI.U32 R28, R3, R7, R2 ;  /* 0x00000007031c7227 */ /* 0x000fe400078e0002 */
[----:B------:R-:W2:Y:S02]  /*0900*/  LDG.E R20, desc[UR8][R20.64] ;  /* 0x0000000814147981 */ /* 0x000ea4000c1e1900 */
[----:B------:R-:W-:-:S04]  /*0910*/  IMAD.WIDE.U32 R2, R4, 0x4, R16 ;  /* 0x0000000404027825 */ /* 0x000fc800078e0010 */
[----:B------:R-:W-:-:S04]  /*0920*/  IMAD.WIDE.U32 R6, R22, 0x4, R18 ;  /* 0x0000000416067825 */ /* 0x000fc800078e0012 */
[C---:B------:R-:W-:Y:S01]  /*0930*/  IMAD.WIDE.U32 R12, R4.reuse, 0x4, R14 ;  /* 0x00000004040c7825 */ /* 0x040fe200078e000e */
[----:B------:R-:W3:Y:S04]  /*0940*/  LDG.E R21, desc[UR8][R2.64] ;  /* 0x0000000802157981 */ /* 0x000ee8000c1e1900 */
[----:B------:R-:W4:Y:S04]  /*0950*/  LDG.E R6, desc[UR8][R6.64] ;  /* 0x0000000806067981 */ /* 0x000f28000c1e1900 */
[----:B------:R0:W5:Y:S02]  /*0960*/  LDG.E R12, desc[UR8][R12.64] ;  /* 0x000000080c0c7981 */ /* 0x000164000c1e1900 */
[----:B0-----:R-:W-:-:S05]  /*0970*/  IADD3 R13, PT, PT, R4, -0x4, RZ ;  /* 0xfffffffc040d7810 */ /* 0x001fca0007ffe0ff */
[----:B------:R-:W-:-:S05]  /*0980*/  IMAD.WIDE.U32 R24, R13, 0x4, R18 ;  /* 0x000000040d187825 */ /* 0x000fca00078e0012 */
[----:B------:R0:W2:Y:S01]  /*0990*/  LDG.E R7, desc[UR8][R24.64] ;  /* 0x0000000818077981 */ /* 0x0000a2000c1e1900 */
[----:B------:R-:W-:-:S06]  /*09a0*/  IMAD.WIDE.U32 R2, R23, 0x4, R14 ;  /* 0x0000000417027825 */ /* 0x000fcc00078e000e */
[----:B------:R1:W2:Y:S01]  /*09b0*/  LDG.E R2, desc[UR8][R2.64] ;  /* 0x0000000802027981 */ /* 0x0002a2000c1e1900 */
[----:B0-----:R-:W-:-:S06]  /*09c0*/  IMAD.WIDE.U32 R24, R23, 0x4, R16 ;  /* 0x0000000417187825 */ /* 0x001fcc00078e0010 */
[----:B------:R0:W2:Y:S01]  /*09d0*/  LDG.E R24, desc[UR8][R24.64] ;  /* 0x0000000818187981 */ /* 0x0000a2000c1e1900 */
[----:B------:R-:W-:-:S05]  /*09e0*/  IADD3 R27, PT, PT, -R11, RZ, RZ ;  /* 0x000000ff0b1b7210 */ /* 0x000fca0007ffe1ff */
[----:B------:R-:W-:-:S05]  /*09f0*/  IMAD R27, R8, R27, R5 ;  /* 0x0000001b081b7224 */ /* 0x000fca00078e0205 */
[----:B------:R-:W-:Y:S02]  /*0a00*/  ISETP.GE.U32.AND P0, PT, R27, R8, PT ;  /* 0x000000081b00720c */ /* 0x000fe40003f06070 */
[----:B------:R-:W-:-:S11]  /*0a10*/  ISETP.NE.U32.AND P2, PT, R8, RZ, PT ;  /* 0x000000ff0800720c */ /* 0x000fd60003f45070 */
[----:B------:R-:W-:-:S04]  /*0a20*/  @P0 IADD3 R27, PT, PT, -R8, R27, RZ ;  /* 0x0000001b081b0210 */ /* 0x000fc80007ffe1ff */
[----:B------:R-:W-:Y:S01]  /*0a30*/  ISETP.GE.U32.AND P1, PT, R27, R8, PT ;  /* 0x000000081b00720c */ /* 0x000fe20003f26070 */
[----:B------:R-:W-:-:S12]  /*0a40*/  @P0 VIADD R11, R11, 0x1 ;  /* 0x000000010b0b0836 */ /* 0x000fd80000000000 */
[----:B------:R-:W-:Y:S02]  /*0a50*/  @P1 IADD3 R11, PT, PT, R11, 0x1, RZ ;  /* 0x000000010b0b1810 */ /* 0x000fe40007ffe0ff */
[----:B------:R-:W-:-:S04]  /*0a60*/  @!P2 LOP3.LUT R11, RZ, R8, RZ, 0x33, !PT ;  /* 0x00000008ff0ba212 */ /* 0x000fc800078e33ff */
[----:B------:R-:W-:-:S05]  /*0a70*/  IADD3 R27, PT, PT, -R11, RZ, RZ ;  /* 0x000000ff0b1b7210 */ /* 0x000fca0007ffe1ff */
[----:B------:R-:W-:Y:S02]  /*0a80*/  IMAD R8, R8, R27, R5 ;  /* 0x0000001b08087224 */ /* 0x000fe400078e0205 */
[----:B------:R-:W-:-:S05]  /*0a90*/  IMAD.HI.U32 R5, R28, R11, RZ ;  /* 0x0000000b1c057227 */ /* 0x000fca00078e00ff */
[----:B------:R-:W-:-:S05]  /*0aa0*/  IADD3 R23, PT, PT, -R5, RZ, RZ ;  /* 0x000000ff05177210 */ /* 0x000fca0007ffe1ff */
[----:B------:R-:W-:-:S05]  /*0ab0*/  IMAD R23, R10, R23, R11 ;  /* 0x000000170a177224 */ /* 0x000fca00078e020b */
[----:B------:R-:W-:Y:S02]  /*0ac0*/  ISETP.GE.U32.AND P0, PT, R23, R10, PT ;  /* 0x0000000a1700720c */ /* 0x000fe40003f06070 */
[----:B------:R-:W-:-:S11]  /*0ad0*/  ISETP.NE.U32.AND P2, PT, R10, RZ, PT ;  /* 0x000000ff0a00720c */ /* 0x000fd60003f45070 */
[----:B------:R-:W-:-:S05]  /*0ae0*/  @P0 IMAD.IADD R23, R23, 0x1, -R10 ;  /* 0x0000000117170824 */ /* 0x000fca00078e0a0a */
[----:B------:R-:W-:Y:S02]  /*0af0*/  ISETP.GE.U32.AND P1, PT, R23, R10, PT ;  /* 0x0000000a1700720c */ /* 0x000fe40003f26070 */
[----:B------:R-:W-:-:S11]  /*0b00*/  @P0 IADD3 R5, PT, PT, R5, 0x1, RZ ;  /* 0x0000000105050810 */ /* 0x000fd60007ffe0ff */
[----:B------:R-:W-:Y:S02]  /*0b10*/  @P1 IADD3 R5, PT, PT, R5, 0x1, RZ ;  /* 0x0000000105051810 */ /* 0x000fe40007ffe0ff */
[----:B------:R-:W-:Y:S01]  /*0b20*/  @!P2 LOP3.LUT R5, RZ, R10, RZ, 0x33, !PT ;  /* 0x0000000aff05a212 */ /* 0x000fe200078e33ff */
[C---:B---3--:R-:W-:Y:S02]  /*0b30*/  IMAD R21, R8.reuse, R21, R26 ;  /* 0x0000001508157224 */ /* 0x048fe400078e021a */
[----:B----4-:R-:W3:Y:S01]  /*0b40*/  I2F.U32.RP R26, R6 ;  /* 0x00000006001a7306 */ /* 0x010ee20000209000 */
[----:B-----5:R-:W-:-:S07]  /*0b50*/  IMAD R29, R8, R12, R29 ;  /* 0x0000000c081d7224 */ /* 0x020fce00078e021d */
[----:B--2---:R-:W2:Y:S08]  /*0b60*/  I2F.U32.RP R12, R20 ;  /* 0x00000014000c7306 */ /* 0x004eb00000209000 */
[----:B---3--:R-:W1:Y:S08]  /*0b70*/  MUFU.RCP R26, R26 ;  /* 0x0000001a001a7308 */ /* 0x008e700000001000 */
[----:B------:R-:W3:Y:S08]  /*0b80*/  I2F.U32.RP R8, R7 ;  /* 0x0000000700087306 */ /* 0x000ef00000209000 */
[----:B--2---:R-:W0:Y:S01]  /*0b90*/  MUFU.RCP R12, R12 ;  /* 0x0000000c000c7308 */ /* 0x004e220000001000 */
[----:B-1----:R-:W-:-:S07]  /*0ba0*/  VIADD R3, R26, 0xffffffe ;  /* 0x0ffffffe1a037836 */ /* 0x002fce0000000000 */
[----:B---3--:R-:W1:Y:S01]  /*0bb0*/  MUFU.RCP R8, R8 ;  /* 0x0000000800087308 */ /* 0x008e620000001000 */
[----:B0-----:R-:W-:Y:S02]  /*0bc0*/  IADD3 R25, PT, PT, R12, 0xffffffe, RZ ;  /* 0x0ffffffe0c197810 */ /* 0x001fe40007ffe0ff */
[----:B------:R-:W-:-:S05]  /*0bd0*/  IADD3 R12, PT, PT, -R5, RZ, RZ ;  /* 0x000000ff050c7210 */ /* 0x000fca0007ffe1ff */
[----:B------:R-:W0:Y:S01]  /*0be0*/  F2I.FTZ.U32.TRUNC.NTZ R3, R3 ;  /* 0x0000000300037305 */ /* 0x000e22000021f000 */
[----:B------:R-:W-:Y:S01]  /*0bf0*/  IMAD R10, R10, R12, R11 ;  /* 0x0000000c0a0a7224 */ /* 0x000fe200078e020b */
[----:B------:R-:W-:-:S03]  /*0c00*/  IADD3 R11, PT, PT, RZ, -R6, RZ ;  /* 0x80000006ff0b7210 */ /* 0x000fc60007ffe0ff */
[----:B------:R-:W-:Y:S02]  /*0c10*/  IMAD R12, R10, R2, R29 ;  /* 0x000000020a0c7224 */ /* 0x000fe400078e021d */
[----:B------:R-:W-:Y:S01]  /*0c20*/  IMAD.MOV.U32 R2, RZ, RZ, R11 ;  /* 0x000000ffff027224 */ /* 0x000fe200078e000b */
[----:B-1----:R-:W-:Y:S01]  /*0c30*/  IADD3 R11, PT, PT, R8, 0xffffffe, RZ ;  /* 0x0ffffffe080b7810 */ /* 0x002fe20007ffe0ff */
[----:B------:R-:W1:Y:S02]  /*0c40*/  F2I.FTZ.U32.TRUNC.NTZ R25, R25 ;  /* 0x0000001900197305 */ /* 0x000e64000021f000 */
[----:B0-----:R-:W-:Y:S02]  /*0c50*/  IMAD R27, R2, R3, RZ ;  /* 0x00000003021b7224 */ /* 0x001fe400078e02ff */
[----:B------:R-:W-:-:S04]  /*0c60*/  HFMA2 R2, -RZ, RZ, 0, 0 ;  /* 0x00000000ff027431 */ /* 0x000fc800000001ff */
[----:B------:R-:W0:Y:S01]  /*0c70*/  F2I.FTZ.U32.TRUNC.NTZ R11, R11 ;  /* 0x0000000b000b7305 */ /* 0x000e22000021f000 */
[----:B------:R-:W-:Y:S01]  /*0c80*/  IADD3 R23, PT, PT, RZ, -R20, RZ ;  /* 0x80000014ff177210 */ /* 0x000fe20007ffe0ff */
[----:B------:R-:W-:Y:S01]  /*0c90*/  IMAD R21, R10, R24, R21 ;  /* 0x000000180a157224 */ /* 0x000fe200078e0215 */
[----:B------:R-:W-:Y:S01]  /*0ca0*/  MOV R24, RZ ;  /* 0x000000ff00187202 */ /* 0x000fe20000000f00 */
[----:B------:R-:W-:Y:S02]  /*0cb0*/  IMAD.MOV R29, RZ, RZ, -R7 ;  /* 0x000000ffff1d7224 */ /* 0x000fe400078e0a07 */
[----:B------:R-:W-:Y:S01]  /*0cc0*/  IMAD.HI.U32 R27, R3, R27, R2 ;  /* 0x0000001b031b7227 */ /* 0x000fe200078e0002 */
[----:B------:R-:W-:-:S03]  /*0cd0*/  MOV R10, RZ ;  /* 0x000000ff000a7202 */ /* 0x000fc60000000f00 */
[----:B-1----:R-:W-:Y:S02]  /*0ce0*/  IMAD R23, R23, R25, RZ ;  /* 0x0000001917177224 */ /* 0x002fe400078e02ff */
[----:B------:R-:W-:-:S04]  /*0cf0*/  IMAD.WIDE.U32 R2, R9, 0x4, R14 ;  /* 0x0000000409027825 */ /* 0x000fc800078e000e */
[----:B------:R-:W-:Y:S02]  /*0d00*/  IMAD.WIDE.U32 R8, R9, 0x4, R16 ;  /* 0x0000000409087825 */ /* 0x000fe400078e0010 */
[----:B------:R1:W2:Y:S02]  /*0d10*/  LDG.E R3, desc[UR8][R2.64] ;  /* 0x0000000802037981 */ /* 0x0002a4000c1e1900 */
[----:B------:R-:W-:Y:S02]  /*0d20*/  IMAD.HI.U32 R26, R25, R23, R24 ;  /* 0x00000017191a7227 */ /* 0x000fe400078e0018 */
[----:B------:R3:W4:Y:S02]  /*0d30*/  LDG.E R8, desc[UR8][R8.64] ;  /* 0x0000000808087981 */ /* 0x000724000c1e1900 */
[----:B0-----:R-:W-:Y:S02]  /*0d40*/  IMAD R29, R29, R11, RZ ;  /* 0x0000000b1d1d7224 */ /* 0x001fe400078e02ff */
[----:B------:R-:W-:-:S04]  /*0d50*/  IMAD.WIDE.U32 R24, R22, 0x4, R14 ;  /* 0x0000000416187825 */ /* 0x000fc800078e000e */
[----:B------:R-:W-:Y:S02]  /*0d60*/  IMAD.WIDE.U32 R22, R22, 0x4, R16 ;  /* 0x0000000416167825 */ /* 0x000fe400078e0010 */
[----:B------:R-:W5:Y:S02]  /*0d70*/  LDG.E R24, desc[UR8][R24.64] ;  /* 0x0000000818187981 */ /* 0x000f64000c1e1900 */
[----:B-1----:R-:W-:Y:S02]  /*0d80*/  IMAD.HI.U32 R2, R11, R29, R10 ;  /* 0x0000001d0b027227 */ /* 0x002fe400078e000a */
[----:B------:R-:W5:Y:S02]  /*0d90*/  LDG.E R22, desc[UR8][R22.64] ;  /* 0x0000000816167981 */ /* 0x000f64000c1e1900 */
[----:B------:R-:W-:-:S04]  /*0da0*/  IMAD.WIDE.U32 R10, R13, 0x4, R14 ;  /* 0x000000040d0a7825 */ /* 0x000fc800078e000e */
[----:B------:R-:W-:Y:S02]  /*0db0*/  IMAD.WIDE.U32 R28, R13, 0x4, R16 ;  /* 0x000000040d1c7825 */ /* 0x000fe400078e0010 */
[----:B------:R0:W5:Y:S04]  /*0dc0*/  LDG.E R10, desc[UR8][R10.64] ;  /* 0x000000080a0a7981 */ /* 0x000168000c1e1900 */
[----:B------:R-:W5:Y:S01]  /*0dd0*/  LDG.E R28, desc[UR8][R28.64] ;  /* 0x000000081c1c7981 */ /* 0x000f62000c1e1900 */
[----:B---3--:R-:W-:-:S05]  /*0de0*/  IMAD.HI.U32 R9, R26, R5, RZ ;  /* 0x000000051a097227 */ /* 0x008fca00078e00ff */
        /* <DEDUP_REMOVED lines=8> */
[----:B------:R-:W-:-:S05]  /*0e70*/  @!P2 LOP3.LUT R9, RZ, R20, RZ, 0x33, !PT ;  /* 0x00000014ff09a212 */ /* 0x000fca00078e33ff */
[----:B------:R-:W-:-:S05]  /*0e80*/  IMAD.HI.U32 R26, R27, R9, RZ ;  /* 0x000000091b1a7227 */ /* 0x000fca00078e00ff */
[----:B0-----:R-:W-:-:S05]  /*0e90*/  IADD3 R11, PT, PT, -R26, RZ, RZ ;  /* 0x000000ff1a0b7210 */ /* 0x001fca0007ffe1ff */
        /* <DEDUP_REMOVED lines=9> */
[----:B------:R-:W-:-:S05]  /*0f30*/  IADD3 R11, PT, PT, -R2, RZ, RZ ;  /* 0x000000ff020b7210 */ /* 0x000fca0007ffe1ff */
[----:B------:R-:W-:-:S05]  /*0f40*/  IMAD R11, R7, R11, R26 ;  /* 0x0000000b070b7224 */ /* 0x000fca00078e021a */
[----:B------:R-:W-:Y:S02]  /*0f50*/  ISETP.GE.U32.AND P0, PT, R11, R7, PT ;  /* 0x000000070b00720c */ /* 0x000fe40003f06070 */
[----:B------:R-:W-:-:S11]  /*0f60*/  ISETP.NE.U32.AND P2, PT, R7, RZ, PT ;  /* 0x000000ff0700720c */ /* 0x000fd60003f45070 */
[----:B------:R-:W-:-:S04]  /*0f70*/  @P0 IADD3 R11, PT, PT, -R7, R11, RZ ;  /* 0x0000000b070b0210 */ /* 0x000fc80007ffe1ff */
[----:B------:R-:W-:Y:S01]  /*0f80*/  ISETP.GE.U32.AND P1, PT, R11, R7, PT ;  /* 0x000000070b00720c */ /* 0x000fe20003f26070 */
[----:B------:R-:W-:Y:S01]  /*0f90*/  IMAD.MOV R11, RZ, RZ, -R9 ;  /* 0x000000ffff0b7224 */ /* 0x000fe200078e0a09 */
[----:B------:R-:W-:Y:S01]  /*0fa0*/  @P0 IADD3 R2, PT, PT, R2, 0x1, RZ ;  /* 0x0000000102020810 */ /* 0x000fe20007ffe0ff */
[----:B------:R-:W-:Y:S02]  /*0fb0*/  UIADD3 UR4, UPT, UPT, UR4, 0x8, URZ ;  /* 0x0000000804047890 */ /* 0x000fe4000fffe0ff */
[----:B------:R-:W-:Y:S01]  /*0fc0*/  IMAD R5, R20, R11, R5 ;  /* 0x0000000b14057224 */ /* 0x000fe200078e0205 */
[----:B------:R-:W-:Y:S01]  /*0fd0*/  IADD3 R11, PT, PT, -R26, RZ, RZ ;  /* 0x000000ff1a0b7210 */ /* 0x000fe20007ffe1ff */
[----:B------:R-:W-:-:S06]  /*0fe0*/  UISETP.NE.AND UP0, UPT, UR4, URZ, UPT ;  /* 0x000000ff0400728c */ /* 0x000fcc000bf05270 */
[----:B------:R-:W-:Y:S02]  /*0ff0*/  @P1 IADD3 R2, PT, PT, R2, 0x1, RZ ;  /* 0x0000000102021810 */ /* 0x000fe40007ffe0ff */
[----:B------:R-:W-:Y:S01]  /*1000*/  @!P2 LOP3.LUT R2, RZ, R7, RZ, 0x33, !PT ;  /* 0x00000007ff02a212 */ /* 0x000fe200078e33ff */
[----:B------:R-:W-:-:S04]  /*1010*/  IMAD R6, R6, R11, R9 ;  /* 0x0000000b06067224 */ /* 0x000fc800078e0209 */
[----:B------:R-:W-:-:S04]  /*1020*/  IMAD.MOV R9, RZ, RZ, -R2 ;  /* 0x000000ffff097224 */ /* 0x000fc800078e0a02 */
[----:B------:R-:W-:Y:S01]  /*1030*/  IMAD R7, R7, R9, R26 ;  /* 0x0000000907077224 */ /* 0x000fe200078e021a */
[----:B------:R-:W-:Y:S01]  /*1040*/  IADD3 R4, PT, PT, R4, -0x8, RZ ;  /* 0xfffffff804047810 */ /* 0x000fe20007ffe0ff */
[C---:B--2---:R-:W-:Y:S02]  /*1050*/  IMAD R3, R5.reuse, R3, R12 ;  /* 0x0000000305037224 */ /* 0x044fe400078e020c */
[----:B----4-:R-:W-:Y:S02]  /*1060*/  IMAD R21, R5, R8, R21 ;  /* 0x0000000805157224 */ /* 0x010fe400078e0215 */
[C---:B-----5:R-:W-:Y:S02]  /*1070*/  IMAD R3, R6.reuse, R24, R3 ;  /* 0x0000001806037224 */ /* 0x060fe400078e0203 */
[----:B------:R-:W-:Y:S02]  /*1080*/  IMAD R21, R6, R22, R21 ;  /* 0x0000001606157224 */ /* 0x000fe400078e0215 */
[C---:B------:R-:W-:Y:S01]  /*1090*/  IMAD R10, R7.reuse, R10, R3 ;  /* 0x0000000a070a7224 */ /* 0x040fe200078e0203 */
[----:B------:R-:W-:Y:S01]  /*10a0*/  MOV R3, R2 ;  /* 0x0000000200037202 */ /* 0x000fe20000000f00 */
[----:B------:R-:W-:Y:S01]  /*10b0*/  IMAD R12, R7, R28, R21 ;  /* 0x0000001c070c7224 */ /* 0x000fe200078e0215 */
[----:B------:R-:W-:Y:S06]  /*10c0*/  BRA.U UP0, `(.L_x_2) ;  /* 0xfffffff100487547 */ /* 0x000fec000b83ffff */
[----:B------:R-:W-:-:S07]  /*10d0*/  IADD3 R4, PT, PT, R4, 0x3, RZ ;  /* 0x0000000304047810 */ /* 0x000fce0007ffe0ff */
.L_x_1:
[----:B------:R-:W-:-:S09]  /*10e0*/  UISETP.NE.AND UP0, UPT, UR6, URZ, UPT ;  /* 0x000000ff0600728c */ /* 0x000fd2000bf05270 */
[----:B------:R-:W-:Y:S05]  /*10f0*/  BRA.U !UP0, `(.L_x_3) ;  /* 0x0000000d08747547 */ /* 0x000fea000b800000 */
[----:B------:R-:W-:Y:S02]  /*1100*/  UISETP.GE.U32.AND UP0, UPT, UR6, 0x4, UPT ;  /* 0x000000040600788c */ /* 0x000fe4000bf06070 */
[----:B------:R-:W-:-:S04]  /*1110*/  ULOP3.LUT UR7, UR5, 0x3, URZ, 0xc0, !UPT ;  /* 0x0000000305077892 */ /* 0x000fc8000f8ec0ff */
[----:B------:R-:W-:-:S03]  /*1120*/  UISETP.NE.AND UP1, UPT, UR7, URZ, UPT ;  /* 0x000000ff0700728c */ /* 0x000fc6000bf25270 */
[----:B------:R-:W-:Y:S08]  /*1130*/  BRA.U !UP0, `(.L_x_4) ;  /* 0x0000000508e47547 */ /* 0x000ff0000b800000 */
[----:B------:R-:W0:Y:S01]  /*1140*/  LDC.64 R8, c[0x0][0x3a8] ;  /* 0x0000ea00ff087b82 */ /* 0x000e220000000a00 */
[C---:B------:R-:W-:Y:S01]  /*1150*/  VIADD R21, R4.reuse, 0xffffffff ;  /* 0xffffffff04157836 */ /* 0x040fe20000000000 */
[C---:B------:R-:W-:Y:S01]  /*1160*/  IADD3 R25, PT, PT, R4.reuse, -0x2, RZ ;  /* 0xfffffffe04197810 */ /* 0x040fe20007ffe0ff */
[----:B0-----:R-:W-:-:S04]  /*1170*/  IMAD.WIDE.U32 R14, R4, 0x4, R8 ;  /* 0x00000004040e7825 */ /* 0x001fc800078e0008 */
[--C-:B------:R-:W-:Y:S01]  /*1180*/  IMAD.WIDE.U32 R16, R21, 0x4, R8.reuse ;  /* 0x0000000415107825 */ /* 0x100fe200078e0008 */
[----:B------:R0:W2:Y:S04]  /*1190*/  LDG.E R6, desc[UR8][R14.64] ;  /* 0x000000080e067981 */ /* 0x0000a8000c1e1900 */
[----:B------:R1:W3:Y:S01]  /*11a0*/  LDG.E R26, desc[UR8][R16.64] ;  /* 0x00000008101a7981 */ /* 0x0002e2000c1e1900 */
[----:B------:R-:W-:-:S05]  /*11b0*/  IMAD.WIDE.U32 R18, R25, 0x4, R8 ;  /* 0x0000000419127825 */ /* 0x000fca00078e0008 */
[----:B------:R-:W4:Y:S01]  /*11c0*/  LDG.E R7, desc[UR8][R18.64] ;  /* 0x0000000812077981 */ /* 0x000f22000c1e1900 */
[----:B------:R-:W-:Y:S01]  /*11d0*/  IADD3 R27, PT, PT, R4, -0x3, RZ ;  /* 0xfffffffd041b7810 */ /* 0x000fe20007ffe0ff */
[----:B0-----:R-:W0:Y:S04]  /*11e0*/  LDC.64 R14, c[0x0][0x398] ;  /* 0x0000e600ff0e7b82 */ /* 0x001e280000000a00 */
[----:B------:R-:W-:-:S04]  /*11f0*/  IMAD.WIDE.U32 R22, R27, 0x4, R8 ;  /* 0x000000041b167825 */ /* 0x000fc800078e0008 */
[----:B-1----:R-:W1:Y:S01]  /*1200*/  LDC.64 R16, c[0x0][0x3a0] ;  /* 0x0000e800ff107b82 */ /* 0x002e620000000a00 */
[----:B------:R5:W4:Y:S02]  /*1210*/  LDG.E R5, desc[UR8][R22.64] ;  /* 0x0000000816057981 */ /* 0x000b24000c1e1900 */
[----:B-----5:R-:W-:Y:S01]  /*1220*/  IMAD.MOV.U32 R22, RZ, RZ, RZ ;  /* 0x000000ffff167224 */ /* 0x020fe200078e00ff */
[----:B--2---:R-:W2:Y:S01]  /*1230*/  I2F.U32.RP R2, R6 ;  /* 0x0000000600027306 */ /* 0x004ea20000209000 */
[----:B---3--:R-:W-:-:S07]  /*1240*/  IADD3 R29, PT, PT, RZ, -R26, RZ ;  /* 0x8000001aff1d7210 */ /* 0x008fce0007ffe0ff */
[----:B------:R-:W3:Y:S08]  /*1250*/  I2F.U32.RP R11, R26 ;  /* 0x0000001a000b7306 */ /* 0x000ef00000209000 */
[----:B----4-:R-:W4:Y:S08]  /*1260*/  I2F.U32.RP R20, R7 ;  /* 0x0000000700147306 */ /* 0x010f300000209000 */
[----:B--2---:R-:W2:Y:S08]  /*1270*/  MUFU.RCP R2, R2 ;  /* 0x0000000200027308 */ /* 0x004eb00000001000 */
[----:B---3--:R-:W3:Y:S08]  /*1280*/  MUFU.RCP R11, R11 ;  /* 0x0000000b000b7308 */ /* 0x008ef00000001000 */
[----:B----4-:R-:W4:Y:S01]  /*1290*/  MUFU.RCP R20, R20 ;  /* 0x0000001400147308 */ /* 0x010f220000001000 */
[----:B--2---:R-:W-:-:S02]  /*12a0*/  IADD3 R8, PT, PT, R2, 0xffffffe, RZ ;  /* 0x0ffffffe02087810 */ /* 0x004fc40007ffe0ff */
[----:B------:R-:W-:-:S05]  /*12b0*/  IADD3 R2, PT, PT, RZ, -R7, RZ ;  /* 0x80000007ff027210 */ /* 0x000fca0007ffe0ff */
[----:B------:R2:W5:Y:S01]  /*12c0*/  F2I.FTZ.U32.TRUNC.NTZ R9, R8 ;  /* 0x0000000800097305 */ /* 0x000562000021f000 */
[----:B---3--:R-:W-:Y:S01]  /*12d0*/  IADD3 R13, PT, PT, R11, 0xffffffe, RZ ;  /* 0x0ffffffe0b0d7810 */ /* 0x008fe20007ffe0ff */
[----:B------:R-:W-:-:S06]  /*12e0*/  IMAD.MOV R11, RZ, RZ, -R6 ;  /* 0x000000ffff0b7224 */ /* 0x000fcc00078e0a06 */
[----:B------:R-:W3:Y:S01]  /*12f0*/  F2I.FTZ.U32.TRUNC.NTZ R23, R13 ;  /* 0x0000000d00177305 */ /* 0x000ee2000021f000 */
[----:B--2---:R-:W-:Y:S01]  /*1300*/  HFMA2 R8, -RZ, RZ, 0, 0 ;  /* 0x00000000ff087431 */ /* 0x004fe200000001ff */
[----:B----4-:R-:W-:Y:S01]  /*1310*/  IADD3 R18, PT, PT, R20, 0xffffffe, RZ ;  /* 0x0ffffffe14127810 */ /* 0x010fe20007ffe0ff */
[----:B-----5:R-:W-:-:S05]  /*1320*/  IMAD R11, R11, R9, RZ ;  /* 0x000000090b0b7224 */ /* 0x020fca00078e02ff */
[----:B------:R2:W4:Y:S01]  /*1330*/  F2I.FTZ.U32.TRUNC.NTZ R19, R18 ;  /* 0x0000001200137305 */ /* 0x000522000021f000 */
[----:B------:R-:W-:Y:S01]  /*1340*/  IMAD.HI.U32 R8, R9, R11, R8 ;  /* 0x0000000b09087227 */ /* 0x000fe200078e0008 */
[----:B------:R-:W-:-:S03]  /*1350*/  MOV R9, R2 ;  /* 0x0000000200097202 */ /* 0x000fc60000000f00 */
[----:B---3--:R-:W-:-:S04]  /*1360*/  IMAD R29, R29, R23, RZ ;  /* 0x000000171d1d7224 */ /* 0x008fc800078e02ff */
[----:B------:R-:W-:-:S04]  /*1370*/  IMAD.HI.U32 R11, R23, R29, R22 ;  /* 0x0000001d170b7227 */ /* 0x000fc800078e0016 */
[----:B--2---:R-:W-:Y:S02]  /*1380*/  HFMA2 R18, -RZ, RZ, 0, 0 ;  /* 0x00000000ff127431 */ /* 0x004fe400000001ff */
[----:B0-----:R-:W-:-:S04]  /*1390*/  IMAD.WIDE.U32 R22, R4, 0x4, R14 ;  /* 0x0000000404167825 */ /* 0x001fc800078e000e */
[----:B----4-:R-:W-:Y:S01]  /*13a0*/  IMAD R2, R9, R19, RZ ;  /* 0x0000001309027224 */ /* 0x010fe200078e02ff */
[----:B------:R0:W2:Y:S01]  /*13b0*/  LDG.E R13, desc[UR8][R22.64] ;  /* 0x00000008160d7981 */ /* 0x0000a2000c1e1900 */
[----:B------:R-:W-:-:S04]  /*13c0*/  IMAD.WIDE.U32 R28, R21, 0x4, R14 ;  /* 0x00000004151c7825 */ /* 0x000fc800078e000e */
[--C-:B-1----:R-:W-:Y:S01]  /*13d0*/  IMAD.WIDE.U32 R20, R21, 0x4, R16.reuse ;  /* 0x0000000415147825 */ /* 0x102fe200078e0010 */
[----:B------:R1:W3:Y:S03]  /*13e0*/  LDG.E R9, desc[UR8][R28.64] ;  /* 0x000000081c097981 */ /* 0x0002e6000c1e1900 */
[----:B0-----:R-:W-:Y:S02]  /*13f0*/  IMAD.WIDE.U32 R22, R4, 0x4, R16 ;  /* 0x0000000404167825 */ /* 0x001fe400078e0010 */
[----:B------:R-:W4:Y:S02]  /*1400*/  LDG.E R20, desc[UR8][R20.64] ;  /* 0x0000000814147981 */ /* 0x000f24000c1e1900 */
[----:B------:R-:W-:Y:S02]  /*1410*/  IMAD.HI.U32 R2, R19, R2, R18 ;  /* 0x0000000213027227 */ /* 0x000fe400078e0012 */
[----:B------:R-:W5:Y:S02]  /*1420*/  LDG.E R23, desc[UR8][R22.64] ;  /* 0x0000000816177981 */ /* 0x000f64000c1e1900 */
[----:B------:R-:W-:-:S04]  /*1430*/  IMAD.WIDE.U32 R18, R25, 0x4, R14 ;  /* 0x0000000419127825 */ /* 0x000fc800078e000e */
[--C-:B------:R-:W-:Y:S02]  /*1440*/  IMAD.WIDE.U32 R24, R25, 0x4, R16.reuse ;  /* 0x0000000419187825 */ /* 0x100fe400078e0010 */
[----:B------:R-:W4:Y:S02]  /*1450*/  LDG.E R18, desc[UR8][R18.64] ;  /* 0x0000000812127981 */ /* 0x000f24000c1e1900 */
[C---:B------:R-:W-:Y:S02]  /*1460*/  IMAD.WIDE.U32 R16, R27.reuse, 0x4, R16 ;  /* 0x000000041b107825 */ /* 0x040fe400078e0010 */
[----:B------:R-:W4:Y:S02]  /*1470*/  LDG.E R24, desc[UR8][R24.64] ;  /* 0x0000000818187981 */ /* 0x000f24000c1e1900 */
[----:B------:R-:W-:Y:S02]  /*1480*/  IMAD.WIDE.U32 R14, R27, 0x4, R14 ;  /* 0x000000041b0e7825 */ /* 0x000fe400078e000e */
[----:B------:R-:W4:Y:S04]  /*1490*/  LDG.E R16, desc[UR8][R16.64] ;  /* 0x0000000810107981 */ /* 0x000f28000c1e1900 */
[----:B------:R0:W4:Y:S01]  /*14a0*/  LDG.E R27, desc[UR8][R14.64] ;  /* 0x000000080e1b7981 */ /* 0x000122000c1e1900 */
[----:B-1----:R-:W-:-:S05]  /*14b0*/  IMAD.HI.U32 R29, R8, R3, RZ ;  /* 0x00000003081d7227 */ /* 0x002fca00078e00ff */
        /* <DEDUP_REMOVED lines=15> */
[----:B------:R-:W-:Y:S02]  /*15b0*/  ISETP.GE.U32.AND P1, PT, R11, R26, PT ;  /* 0x0000001a0b00720c */ /* 0x000fe40003f26070 */
[----:B------:R-:W1:Y:S01]  /*15c0*/  I2F.U32.RP R11, R5 ;  /* 0x00000005000b7306 */ /* 0x000e620000209000 */
[----:B------:R-:W-:-:S10]  /*15d0*/  @P0 IADD3 R8, PT, PT, R8, 0x1, RZ ;  /* 0x0000000108080810 */ /* 0x000fd40007ffe0ff */
[----:B------:R-:W-:Y:S01]  /*15e0*/  @P1 VIADD R8, R8, 0x1 ;  /* 0x0000000108081836 */ /* 0x000fe20000000000 */
[----:B------:R-:W-:Y:S01]  /*15f0*/  @!P2 LOP3.LUT R8, RZ, R26, RZ, 0x33, !PT ;  /* 0x0000001aff08a212 */ /* 0x000fe200078e33ff */
[----:B-1----:R-:W1:Y:S04]  /*1600*/  MUFU.RCP R11, R11 ;  /* 0x0000000b000b7308 */ /* 0x002e680000001000 */
[----:B------:R-:W-:-:S05]  /*1610*/  IMAD.HI.U32 R2, R2, R8, RZ ;  /* 0x0000000802027227 */ /* 0x000fca00078e00ff */
[----:B0-----:R-:W-:-:S05]  /*1620*/  IADD3 R14, PT, PT, -R2, RZ, RZ ;  /* 0x000000ff020e7210 */ /* 0x001fca0007ffe1ff */
[----:B------:R-:W-:-:S05]  /*1630*/  IMAD R14, R7, R14, R8 ;  /* 0x0000000e070e7224 */ /* 0x000fca00078e0208 */
[----:B------:R-:W-:Y:S02]  /*1640*/  ISETP.GE.U32.AND P0, PT, R14, R7, PT ;  /* 0x000000070e00720c */ /* 0x000fe40003f06070 */
[----:B-1----:R-:W-:-:S06]  /*1650*/  IADD3 R15, PT, PT, R11, 0xffffffe, RZ ;  /* 0x0ffffffe0b0f7810 */ /* 0x002fcc0007ffe0ff */
[----:B------:R-:W0:Y:S05]  /*1660*/  F2I.FTZ.U32.TRUNC.NTZ R15, R15 ;  /* 0x0000000f000f7305 */ /* 0x000e2a000021f000 */
[C---:B------:R-:W-:Y:S02]  /*1670*/  @P0 IADD3 R14, PT, PT, -R7.reuse, R14, RZ ;  /* 0x0000000e070e0210 */ /* 0x040fe40007ffe1ff */
[----:B------:R-:W-:Y:S02]  /*1680*/  ISETP.NE.U32.AND P2, PT, R7, RZ, PT ;  /* 0x000000ff0700720c */ /* 0x000fe40003f45070 */
[----:B------:R-:W-:Y:S02]  /*1690*/  ISETP.GE.U32.AND P1, PT, R14, R7, PT ;  /* 0x000000070e00720c */ /* 0x000fe40003f26070 */
[----:B------:R-:W-:Y:S01]  /*16a0*/  IADD3 R14, PT, PT, RZ, -R5, RZ ;  /* 0x80000005ff0e7210 */ /* 0x000fe20007ffe0ff */
[----:B------:R-:W-:-:S04]  /*16b0*/  @P0 VIADD R2, R2, 0x1 ;  /* 0x0000000102020836 */ /* 0x000fc80000000000 */
[----:B0-----:R-:W-:Y:S01]  /*16c0*/  IMAD R11, R14, R15, RZ ;  /* 0x0000000f0e0b7224 */ /* 0x001fe200078e02ff */
[----:B------:R-:W-:-:S05]  /*16d0*/  MOV R14, RZ ;  /* 0x000000ff000e7202 */ /* 0x000fca0000000f00 */
[----:B------:R-:W-:Y:S01]  /*16e0*/  @P1 IADD3 R2, PT, PT, R2, 0x1, RZ ;  /* 0x0000000102021810 */ /* 0x000fe20007ffe0ff */
[----:B------:R-:W-:Y:S01]  /*16f0*/  IMAD.HI.U32 R11, R15, R11, R14 ;  /* 0x0000000b0f0b7227 */ /* 0x000fe200078e000e */
        /* <DEDUP_REMOVED lines=9> */
[----:B------:R-:W-:-:S03]  /*1790*/  @P0 IADD3 R11, PT, PT, R11, 0x1, RZ ;  /* 0x000000010b0b0810 */ /* 0x000fc60007ffe0ff */
[----:B------:R-:W-:Y:S01]  /*17a0*/  IMAD R6, R6, R14, R3 ;  /* 0x0000000e06067224 */ /* 0x000fe200078e0203 */
[----:B------:R-:W-:-:S05]  /*17b0*/  IADD3 R3, PT, PT, -R8, RZ, RZ ;  /* 0x000000ff08037210 */ /* 0x000fca0007ffe1ff */
[----:B------:R-:W-:Y:S01]  /*17c0*/  IMAD R26, R26, R3, R29 ;  /* 0x000000031a1a7224 */ /* 0x000fe200078e021d */
[----:B------:R-:W-:Y:S02]  /*17d0*/  IADD3 R3, PT, PT, -R2, RZ, RZ ;  /* 0x000000ff02037210 */ /* 0x000fe40007ffe1ff */
[----:B------:R-:W-:Y:S02]  /*17e0*/  @P1 IADD3 R11, PT, PT, R11, 0x1, RZ ;  /* 0x000000010b0b1810 */ /* 0x000fe40007ffe0ff */
[----:B------:R-:W-:Y:S01]  /*17f0*/  @!P2 LOP3.LUT R11, RZ, R5, RZ, 0x33, !PT ;  /* 0x00000005ff0ba212 */ /* 0x000fe200078e33ff */
[----:B------:R-:W-:-:S04]  /*1800*/  IMAD R7, R7, R3, R8 ;  /* 0x0000000307077224 */ /* 0x000fc800078e0208 */
[----:B------:R-:W-:-:S04]  /*1810*/  IMAD.MOV R3, RZ, RZ, -R11 ;  /* 0x000000ffff037224 */ /* 0x000fc800078e0a0b */
[----:B------:R-:W-:Y:S01]  /*1820*/  IMAD R2, R5, R3, R2 ;  /* 0x0000000305027224 */ /* 0x000fe200078e0202 */
[----:B------:R-:W-:Y:S02]  /*1830*/  IADD3 R4, PT, PT, R4, -0x4, RZ ;  /* 0xfffffffc04047810 */ /* 0x000fe40007ffe0ff */
[----:B------:R-:W-:Y:S01]  /*1840*/  MOV R3, R11 ;  /* 0x0000000b00037202 */ /* 0x000fe20000000f00 */
[----:B--2---:R-:W-:-:S04]  /*1850*/  IMAD R10, R6, R13, R10 ;  /* 0x0000000d060a7224 */ /* 0x004fc800078e020a */
[----:B---3--:R-:W-:Y:S02]  /*1860*/  IMAD R9, R26, R9, R10 ;  /* 0x000000091a097224 */ /* 0x008fe400078e020a */
[----:B-----5:R-:W-:-:S04]  /*1870*/  IMAD R23, R6, R23, R12 ;  /* 0x0000001706177224 */ /* 0x020fc800078e020c */
[----:B----4-:R-:W-:Y:S02]  /*1880*/  IMAD R23, R26, R20, R23 ;  /* 0x000000141a177224 */ /* 0x010fe400078e0217 */
[C---:B------:R-:W-:Y:S02]  /*1890*/  IMAD R18, R7.reuse, R18, R9 ;  /* 0x0000001207127224 */ /* 0x040fe400078e0209 */
[----:B------:R-:W-:-:S04]  /*18a0*/  IMAD R23, R7, R24, R23 ;  /* 0x0000001807177224 */ /* 0x000fc800078e0217 */
[C---:B------:R-:W-:Y:S02]  /*18b0*/  IMAD R12, R2.reuse, R16, R23 ;  /* 0x00000010020c7224 */ /* 0x040fe400078e0217 */
[----:B------:R-:W-:-:S07]  /*18c0*/  IMAD R10, R2, R27, R18 ;  /* 0x0000001b020a7224 */ /* 0x000fce00078e0212 */
.L_x_4:
[----:B------:R-:W-:Y:S05]  /*18d0*/  BRA.U !UP1, `(.L_x_3) ;  /* 0x00000005097c7547 */ /* 0x000fea000b800000 */
[----:B------:R-:W-:Y:S02]  /*18e0*/  UISETP.NE.AND UP0, UPT, UR7, 0x1, UPT ;  /* 0x000000010700788c */ /* 0x000fe4000bf05270 */
[----:B------:R-:W-:-:S04]  /*18f0*/  ULOP3.LUT UR4, UR5, 0x1, URZ, 0xc0, !UPT ;  /* 0x0000000105047892 */ /* 0x000fc8000f8ec0ff */
[----:B------:R-:W-:-:S03]  /*1900*/  UISETP.NE.U32.AND UP1, UPT, UR4, 0x1, UPT ;  /* 0x000000010400788c */ /* 0x000fc6000bf25070 */
[----:B------:R-:W-:Y:S08]  /*1910*/  BRA.U !UP0, `(.L_x_5) ;  /* 0x0000000108f87547 */ /* 0x000ff0000b800000 */
[----:B------:R-:W0:Y:S01]  /*1920*/  LDC.64 R6, c[0x0][0x3a8] ;  /* 0x0000ea00ff067b82 */ /* 0x000e220000000a00 */
[----:B------:R-:W-:-:S07]  /*1930*/  IADD3 R11, PT, PT, R4, -0x1, RZ ;  /* 0xffffffff040b7810 */ /* 0x000fce0007ffe0ff */
[----:B------:R-:W1:Y:S08]  /*1940*/  LDC.64 R20, c[0x0][0x3a0] ;  /* 0x0000e800ff147b82 */ /* 0x000e700000000a00 */
[----:B------:R-:W2:Y:S01]  /*1950*/  LDC.64 R14, c[0x0][0x398] ;  /* 0x0000e600ff0e7b82 */ /* 0x000ea20000000a00 */
[----:B0-----:R-:W-:-:S05]  /*1960*/  IMAD.WIDE.U32 R16, R4, 0x4, R6 ;  /* 0x0000000404107825 */ /* 0x001fca00078e0006 */
[----:B------:R-:W3:Y:S01]  /*1970*/  LDG.E R2, desc[UR8][R16.64] ;  /* 0x0000000810027981 */ /* 0x000ee2000c1e1900 */
[----:B------:R-:W-:-:S05]  /*1980*/  IMAD.WIDE.U32 R22, R11, 0x4, R6 ;  /* 0x000000040b167825 */ /* 0x000fca00078e0006 */
[----:B------:R-:W4:Y:S01]  /*1990*/  LDG.E R5, desc[UR8][R22.64] ;  /* 0x0000000816057981 */ /* 0x000f22000c1e1900 */
[----:B-1----:R-:W-:-:S04]  /*19a0*/  IMAD.WIDE.U32 R8, R4, 0x4, R20 ;  /* 0x0000000404087825 */ /* 0x002fc800078e0014 */
[C-C-:B--2---:R-:W-:Y:S02]  /*19b0*/  IMAD.WIDE.U32 R18, R4.reuse, 0x4, R14.reuse ;  /* 0x0000000404127825 */ /* 0x144fe400078e000e */
[----:B------:R-:W2:Y:S02]  /*19c0*/  LDG.E R9, desc[UR8][R8.64] ;  /* 0x0000000808097981 */ /* 0x000ea4000c1e1900 */
[C---:B------:R-:W-:Y:S02]  /*19d0*/  IMAD.WIDE.U32 R14, R11.reuse, 0x4, R14 ;  /* 0x000000040b0e7825 */ /* 0x040fe400078e000e */
[----:B------:R4:W5:Y:S02]  /*19e0*/  LDG.E R7, desc[UR8][R18.64] ;  /* 0x0000000812077981 */ /* 0x000964000c1e1900 */
[----:B------:R-:W-:Y:S02]  /*19f0*/  IMAD.WIDE.U32 R20, R11, 0x4, R20 ;  /* 0x000000040b147825 */ /* 0x000fe400078e0014 */
[----:B------:R0:W2:Y:S04]  /*1a00*/  LDG.E R14, desc[UR8][R14.64] ;  /* 0x000000080e0e7981 */ /* 0x0000a8000c1e1900 */
[----:B------:R-:W2:Y:S01]  /*1a10*/  LDG.E R6, desc[UR8][R20.64] ;  /* 0x0000000814067981 */ /* 0x000ea2000c1e1900 */
[----:B------:R-:W-:Y:S01]  /*1a20*/  VIADD R4, R4, 0xfffffffe ;  /* 0xfffffffe04047836 */ /* 0x000fe20000000000 */
[----:B---3--:R-:W1:Y:S08]  /*1a30*/  I2F.U32.RP R11, R2 ;  /* 0x00000002000b7306 */ /* 0x008e700000209000 */
[----:B-1----:R-:W1:Y:S01]  /*1a40*/  MUFU.RCP R11, R11 ;  /* 0x0000000b000b7308 */ /* 0x002e620000001000 */
[----:B------:R-:W-:Y:S01]  /*1a50*/  IMAD.MOV R13, RZ, RZ, -R2 ;  /* 0x000000ffff0d7224 */ /* 0x000fe200078e0a02 */
[----:B-1----:R-:W-:-:S06]  /*1a60*/  IADD3 R16, PT, PT, R11, 0xffffffe, RZ ;  /* 0x0ffffffe0b107810 */ /* 0x002fcc0007ffe0ff */
[----:B------:R1:W3:Y:S02]  /*1a70*/  F2I.FTZ.U32.TRUNC.NTZ R17, R16 ;  /* 0x0000001000117305 */ /* 0x0002e4000021f000 */
[----:B-1----:R-:W-:-:S06]  /*1a80*/  HFMA2 R16, -RZ, RZ, 0, 0 ;  /* 0x00000000ff107431 */ /* 0x002fcc00000001ff */
[----:B----4-:R-:W1:Y:S01]  /*1a90*/  I2F.U32.RP R18, R5 ;  /* 0x0000000500127306 */ /* 0x010e620000209000 */
[----:B---3--:R-:W-:-:S04]  /*1aa0*/  IMAD R13, R13, R17, RZ ;  /* 0x000000110d0d7224 */ /* 0x008fc800078e02ff */
[----:B------:R-:W-:-:S06]  /*1ab0*/  IMAD.HI.U32 R8, R17, R13, R16 ;  /* 0x0000000d11087227 */ /* 0x000fcc00078e0010 */
[----:B------:R-:W-:Y:S01]  /*1ac0*/  IMAD.HI.U32 R8, R8, R3, RZ ;  /* 0x0000000308087227 */ /* 0x000fe200078e00ff */
[----:B-1----:R-:W1:Y:S04]  /*1ad0*/  MUFU.RCP R18, R18 ;  /* 0x0000001200127308 */ /* 0x002e680000001000 */
[----:B------:R-:W-:-:S05]  /*1ae0*/  IADD3 R13, PT, PT, -R8, RZ, RZ ;  /* 0x000000ff080d7210 */ /* 0x000fca0007ffe1ff */
[----:B------:R-:W-:-:S05]  /*1af0*/  IMAD R13, R2, R13, R3 ;  /* 0x0000000d020d7224 */ /* 0x000fca00078e0203 */
[----:B------:R-:W-:Y:S02]  /*1b00*/  ISETP.GE.U32.AND P0, PT, R13, R2, PT ;  /* 0x000000020d00720c */ /* 0x000fe40003f06070 */
[----:B-1----:R-:W-:-:S04]  /*1b10*/  IADD3 R16, PT, PT, R18, 0xffffffe, RZ ;  /* 0x0ffffffe12107810 */ /* 0x002fc80007ffe0ff */
[----:B------:R1:W3:Y:S01]  /*1b20*/  F2I.FTZ.U32.TRUNC.NTZ R17, R16 ;  /* 0x0000001000117305 */ /* 0x0002e2000021f000 */
[----:B------:R-:W-:-:S06]  /*1b30*/  ISETP.NE.U32.AND P2, PT, R2, RZ, PT ;  /* 0x000000ff0200720c */ /* 0x000fcc0003f45070 */
[----:B------:R-:W-:-:S04]  /*1b40*/  @P0 IADD3 R13, PT, PT, -R2, R13, RZ ;  /* 0x0000000d020d0210 */ /* 0x000fc80007ffe1ff */
[----:B------:R-:W-:Y:S01]  /*1b50*/  ISETP.GE.U32.AND P1, PT, R13, R2, PT ;  /* 0x000000020d00720c */ /* 0x000fe20003f26070 */
[----:B------:R-:W-:Y:S01]  /*1b60*/  IMAD.MOV R11, RZ, RZ, -R5 ;  /* 0x000000ffff0b7224 */ /* 0x000fe200078e0a05 */
[----:B-1----:R-:W-:Y:S02]  /*1b70*/  MOV R16, RZ ;  /* 0x000000ff00107202 */ /* 0x002fe40000000f00 */
[----:B------:R-:W-:Y:S01]  /*1b80*/  @P0 IADD3 R8, PT, PT, R8, 0x1, RZ ;  /* 0x0000000108080810 */ /* 0x000fe20007ffe0ff */
[----:B---3--:R-:W-:-:S04]  /*1b90*/  IMAD R11, R11, R17, RZ ;  /* 0x000000110b0b7224 */ /* 0x008fc800078e02ff */
[----:B------:R-:W-:-:S04]  /*1ba0*/  IMAD.HI.U32 R11, R17, R11, R16 ;  /* 0x0000000b110b7227 */ /* 0x000fc800078e0010 */
[----:B------:R-:W-:Y:S02]  /*1bb0*/  @P1 IADD3 R8, PT, PT, R8, 0x1, RZ ;  /* 0x0000000108081810 */ /* 0x000fe40007ffe0ff */
[----:B------:R-:W-:-:S05]  /*1bc0*/  @!P2 LOP3.LUT R8, RZ, R2, RZ, 0x33, !PT ;  /* 0x00000002ff08a212 */ /* 0x000fca00078e33ff */
[----:B------:R-:W-:-:S05]  /*1bd0*/  IMAD.HI.U32 R13, R11, R8, RZ ;  /* 0x000000080b0d7227 */ /* 0x000fca00078e00ff */
[----:B------:R-:W-:-:S05]  /*1be0*/  IADD3 R11, PT, PT, -R13, RZ, RZ ;  /* 0x000000ff0d0b7210 */ /* 0x000fca0007ffe1ff */
[----:B------:R-:W-:-:S05]  /*1bf0*/  IMAD R16, R5, R11, R8 ;  /* 0x0000000b05107224 */ /* 0x000fca00078e0208 */
[----:B------:R-:W-:Y:S02]  /*1c00*/  ISETP.GE.U32.AND P0, PT, R16, R5, PT ;  /* 0x000000051000720c */ /* 0x000fe40003f06070 */
[----:B------:R-:W-:-:S11]  /*1c10*/  ISETP.NE.U32.AND P2, PT, R5, RZ, PT ;  /* 0x000000ff0500720c */ /* 0x000fd60003f45070 */
[----:B------:R-:W-:-:S05]  /*1c20*/  @P0 IMAD.IADD R16, R16, 0x1, -R5 ;  /* 0x0000000110100824 */ /* 0x000fca00078e0a05 */
[----:B------:R-:W-:Y:S02]  /*1c30*/  ISETP.GE.U32.AND P1, PT, R16, R5, PT ;  /* 0x000000051000720c */ /* 0x000fe40003f26070 */
[----:B------:R-:W-:Y:S02]  /*1c40*/  @P0 IADD3 R13, PT, PT, R13, 0x1, RZ ;  /* 0x000000010d0d0810 */ /* 0x000fe40007ffe0ff */
[----:B------:R-:W-:-:S09]  /*1c50*/  IADD3 R11, PT, PT, -R8, RZ, RZ ;  /* 0x000000ff080b7210 */ /* 0x000fd20007ffe1ff */
[----:B------:R-:W-:Y:S02]  /*1c60*/  @P1 IADD3 R13, PT, PT, R13, 0x1, RZ ;  /* 0x000000010d0d1810 */ /* 0x000fe40007ffe0ff */
[----:B------:R-:W-:Y:S01]  /*1c70*/  @!P2 LOP3.LUT R13, RZ, R5, RZ, 0x33, !PT ;  /* 0x00000005ff0da212 */ /* 0x000fe200078e33ff */
[----:B------:R-:W-:-:S03]  /*1c80*/  IMAD R11, R2, R11, R3 ;  /* 0x0000000b020b7224 */ /* 0x000fc600078e0203 */
[----:B0-----:R-:W-:Y:S01]  /*1c90*/  IADD3 R15, PT, PT, -R13, RZ, RZ ;  /* 0x000000ff0d0f7210 */ /* 0x001fe20007ffe1ff */
[C---:B-----5:R-:W-:Y:S02]  /*1ca0*/  IMAD R7, R11.reuse, R7, R10 ;  /* 0x000000070b077224 */ /* 0x060fe400078e020a */
[----:B--2---:R-:W-:Y:S02]  /*1cb0*/  IMAD R9, R11, R9, R12 ;  /* 0x000000090b097224 */ /* 0x004fe400078e020c */
[----:B------:R-:W-:Y:S01]  /*1cc0*/  IMAD R15, R5, R15, R8 ;  /* 0x0000000f050f7224 */ /* 0x000fe200078e0208 */
[----:B------:R-:W-:-:S03]  /*1cd0*/  MOV R3, R13 ;  /* 0x0000000d00037202 */ /* 0x000fc60000000f00 */
[C---:B------:R-:W-:Y:S02]  /*1ce0*/  IMAD R10, R15.reuse, R14, R7 ;  /* 0x0000000e0f0a7224 */ /* 0x040fe400078e0207 */
[----:B------:R-:W-:-:S07]  /*1cf0*/  IMAD R12, R15, R6, R9 ;  /* 0x000000060f0c7224 */ /* 0x000fce00078e0209 */
.L_x_5:
[----:B------:R-:W-:Y:S05]  /*1d00*/  BRA.U UP1, `(.L_x_3) ;  /* 0x0000000101707547 */ /* 0x000fea000b800000 */
[----:B------:R-:W0:Y:S08]  /*1d10*/  LDC.64 R6, c[0x0][0x3a8] ;  /* 0x0000ea00ff067b82 */ /* 0x000e300000000a00 */
[----:B------:R-:W1:Y:S08]  /*1d20*/  LDC.64 R8, c[0x0][0x398] ;  /* 0x0000e600ff087b82 */ /* 0x000e700000000a00 */
[----:B------:R-:W2:Y:S01]  /*1d30*/  LDC.64 R14, c[0x0][0x3a0] ;  /* 0x0000e800ff0e7b82 */ /* 0x000ea20000000a00 */
[----:B0-----:R-:W-:-:S06]  /*1d40*/  IMAD.WIDE.U32 R6, R4, 0x4, R6 ;  /* 0x0000000404067825 */ /* 0x001fcc00078e0006 */
[----:B------:R-:W3:Y:S01]  /*1d50*/  LDG.E R6, desc[UR8][R6.64] ;  /* 0x0000000806067981 */ /* 0x000ee2000c1e1900 */
[----:B-1----:R-:W-:-:S06]  /*1d60*/  IMAD.WIDE.U32 R8, R4, 0x4, R8 ;  /* 0x0000000404087825 */ /* 0x002fcc00078e0008 */
[----:B------:R-:W4:Y:S01]  /*1d70*/  LDG.E R8, desc[UR8][R8.64] ;  /* 0x0000000808087981 */ /* 0x000f22000c1e1900 */
[----:B--2---:R-:W-:-:S06]  /*1d80*/  IMAD.WIDE.U32 R4, R4, 0x4, R14 ;  /* 0x0000000404047825 */ /* 0x004fcc00078e000e */
[----:B------:R-:W2:Y:S01]  /*1d90*/  LDG.E R4, desc[UR8][R4.64] ;  /* 0x0000000804047981 */ /* 0x000ea2000c1e1900 */
[----:B---3--:R-:W0:Y:S08]  /*1da0*/  I2F.U32.RP R2, R6 ;  /* 0x0000000600027306 */ /* 0x008e300000209000 */
[----:B0-----:R-:W0:Y:S01]  /*1db0*/  MUFU.RCP R2, R2 ;  /* 0x0000000200027308 */ /* 0x001e220000001000 */
[----:B------:R-:W-:-:S02]  /*1dc0*/  IADD3 R7, PT, PT, RZ, -R6, RZ ;  /* 0x80000006ff077210 */ /* 0x000fc40007ffe0ff */
[----:B0-----:R-:W-:-:S05]  /*1dd0*/  IADD3 R14, PT, PT, R2, 0xffffffe, RZ ;  /* 0x0ffffffe020e7810 */ /* 0x001fca0007ffe0ff */
[----:B------:R0:W1:Y:S02]  /*1de0*/  F2I.FTZ.U32.TRUNC.NTZ R15, R14 ;  /* 0x0000000e000f7305 */ /* 0x000064000021f000 */
[----:B0-----:R-:W-:Y:S02]  /*1df0*/  HFMA2 R14, -RZ, RZ, 0, 0 ;  /* 0x00000000ff0e7431 */ /* 0x001fe400000001ff */
[----:B-1----:R-:W-:-:S04]  /*1e00*/  IMAD R7, R7, R15, RZ ;  /* 0x0000000f07077224 */ /* 0x002fc800078e02ff */
[----:B------:R-:W-:-:S06]  /*1e10*/  IMAD.HI.U32 R16, R15, R7, R14 ;  /* 0x000000070f107227 */ /* 0x000fcc00078e000e */
[----:B------:R-:W-:-:S04]  /*1e20*/  IMAD.HI.U32 R16, R16, R3, RZ ;  /* 0x0000000310107227 */ /* 0x000fc800078e00ff */
[----:B------:R-:W-:-:S04]  /*1e30*/  IMAD.MOV R16, RZ, RZ, -R16 ;  /* 0x000000ffff107224 */ /* 0x000fc800078e0a10 */
[----:B------:R-:W-:-:S05]  /*1e40*/  IMAD R3, R6, R16, R3 ;  /* 0x0000001006037224 */ /* 0x000fca00078e0203 */
[----:B------:R-:W-:Y:S02]  /*1e50*/  ISETP.GE.U32.AND P0, PT, R3, R6, PT ;  /* 0x000000060300720c */ /* 0x000fe40003f06070 */
[----:B------:R-:W-:-:S11]  /*1e60*/  ISETP.NE.U32.AND P1, PT, R6, RZ, PT ;  /* 0x000000ff0600720c */ /* 0x000fd60003f25070 */
[----:B------:R-:W-:-:S04]  /*1e70*/  @P0 IADD3 R3, PT, PT, -R6, R3, RZ ;  /* 0x0000000306030210 */ /* 0x000fc80007ffe1ff */
[----:B------:R-:W-:-:S13]  /*1e80*/  ISETP.GE.U32.AND P0, PT, R3, R6, PT ;  /* 0x000000060300720c */ /* 0x000fda0003f06070 */
[----:B------:R-:W-:Y:S02]  /*1e90*/  @P0 IADD3 R3, PT, PT, -R6, R3, RZ ;  /* 0x0000000306030210 */ /* 0x000fe40007ffe1ff */
[----:B------:R-:W-:-:S05]  /*1ea0*/  @!P1 LOP3.LUT R3, RZ, R6, RZ, 0x33, !PT ;  /* 0x00000006ff039212 */ /* 0x000fca00078e33ff */
[C---:B----4-:R-:W-:Y:S02]  /*1eb0*/  IMAD R10, R3.reuse, R8, R10 ;  /* 0x00000008030a7224 */ /* 0x050fe400078e020a */
[----:B--2---:R-:W-:-:S07]  /*1ec0*/  IMAD R12, R3, R4, R12 ;  /* 0x00000004030c7224 */ /* 0x004fce00078e020c */
.L_x_3:
[----:B------:R-:W-:Y:S02]  /*1ed0*/  MOV R11, RZ ;  /* 0x000000ff000b7202 */ /* 0x000fe40000000f00 */
[----:B------:R-:W-:-:S07]  /*1ee0*/  MOV R13, RZ ;  /* 0x000000ff000d7202 */ /* 0x000fce0000000f00 */
.L_x_0:
[----:B------:R-:W0:Y:S01]  /*1ef0*/  LDCU.128 UR4, c[0x0][0x380] ;  /* 0x00007000ff0477ac */ /* 0x000e220008000c00 */
[----:B------:R-:W1:Y:S01]  /*1f00*/  LDC.64 R2, c[0x0][0x390] ;  /* 0x0000e400ff027b82 */ /* 0x000e620000000a00 */
[----:B0-----:R-:W-:Y:S02]  /*1f10*/  LEA R6, P1, R12, UR6, 0x2 ;  /* 0x000000060c067c11 */ /* 0x001fe4000f8210ff */
[----:B------:R-:W-:Y:S02]  /*1f20*/  LEA R4, P0, R10, UR4, 0x2 ;  /* 0x000000040a047c11 */ /* 0x000fe4000f8010ff */
[----:B------:R-:W-:Y:S02]  /*1f30*/  LEA.HI.X R7, R12, UR7, R13, 0x2, P1 ;  /* 0x000000070c077c11 */ /* 0x000fe400088f140d */
[----:B------:R-:W-:-:S04]  /*1f40*/  LEA.HI.X R5, R10, UR5, R11, 0x2, P0 ;  /* 0x000000050a057c11 */ /* 0x000fc800080f140b */
[----:B------:R-:W2:Y:S04]  /*1f50*/  LDG.E R7, desc[UR8][R6.64] ;  /* 0x0000000806077981 */ /* 0x000ea8000c1e1900 */
[----:B------:R-:W2:Y:S01]  /*1f60*/  LDG.E R4, desc[UR8][R4.64] ;  /* 0x0000000804047981 */ /* 0x000ea2000c1e1900 */
[----:B-1----:R-:W-:Y:S01]  /*1f70*/  IMAD.WIDE.U32 R2, R0, 0x4, R2 ;  /* 0x0000000400027825 */ /* 0x002fe200078e0002 */
[----:B--2---:R-:W-:-:S05]  /*1f80*/  FSET.BF.LT.AND R9, R4, R7, PT ;  /* 0x000000070409720a */ /* 0x004fca0003801000 */
[----:B------:R-:W-:Y:S01]  /*1f90*/  STG.E desc[UR8][R2.64], R9 ;  /* 0x0000000902007986 */ /* 0x000fe2000c101908 */
[----:B------:R-:W-:Y:S05]  /*1fa0*/  EXIT ;  /* 0x000000000000794d */ /* 0x000fea0003800000 */
.L_x_6:
[----:B------:R-:W-:-:S00]  /*1fb0*/  BRA `(.L_x_6) ;  /* 0xfffffffc00fc7947 */ /* 0x000fc0000383ffff */
[----:B------:R-:W-:-:S00]  /*1fc0*/  NOP ;  /* 0x0000000000007918 */ /* 0x000fc00000000000 */
        /* <DEDUP_REMOVED lines=11> */
.L_x_50:


//--------------------- .text.ge_bf16             --------------------------
	.section	.text.ge_bf16,"ax",@progbits
	.align	128
        .global         ge_bf16
        .type           ge_bf16,@function
        .size           ge_bf16,(.L_x_51 - ge_bf16)
        .other          ge_bf16,@"STO_CUDA_ENTRY STV_DEFAULT"
ge_bf16:
.text.ge_bf16:
        /* <DEDUP_REMOVED lines=8> */
[----:B------:R-:W0:Y:S01]  /*0080*/  LDC.64 R2, c[0x0][0x380] ;  /* 0x0000e000ff027b82 */ /* 0x000e220000000a00 */
[----:B------:R-:W1:Y:S07]  /*0090*/  LDCU.64 UR4, c[0x0][0x358] ;  /* 0x00006b00ff0477ac */ /* 0x000e6e0008000a00 */
[----:B------:R-:W2:Y:S08]  /*00a0*/  LDC.64 R4, c[0x0][0x388] ;  /* 0x0000e200ff047b82 */ /* 0x000eb00000000a00 */
[----:B------:R-:W3:Y:S01]  /*00b0*/  LDC.64 R6, c[0x0][0x390] ;  /* 0x0000e400ff067b82 */ /* 0x000ee20000000a00 */
[----:B0-----:R-:W-:-:S06]  /*00c0*/  IMAD.WIDE.U32 R2, R9, 0x2, R2 ;  /* 0x0000000209027825 */ /* 0x001fcc00078e0002 */
[----:B-1----:R-:W4:Y:S01]  /*00d0*/  LDG.E.U16 R2, desc[UR4][R2.64] ;  /* 0x0000000402027981 */ /* 0x002f22000c1e1500 */
[----:B--2---:R-:W-:-:S06]  /*00e0*/  IMAD.WIDE.U32 R4, R9, 0x2, R4 ;  /* 0x0000000209047825 */ /* 0x004fcc00078e0004 */
[----:B------:R-:W4:Y:S01]  /*00f0*/  LDG.E.U16 R5, desc[UR4][R4.64] ;  /* 0x0000000404057981 */ /* 0x000f22000c1e1500 */
[----:B---3--:R-:W-:Y:S01]  /*0100*/  IMAD.WIDE.U32 R6, R9, 0x2, R6 ;  /* 0x0000000209067825 */ /* 0x008fe200078e0006 */
[----:B----4-:R-:W-:-:S13]  /*0110*/  HSETP2.BF16_V2.GE.AND P0, PT, R2.H0_H0, R5.H0_H0, PT ;  /* 0x2000000502007234 */ /* 0x010fda0003f06802 */
[----:B------:R-:W-:-:S05]  /*0120*/  @P0 HADD2 R0, -RZ.H0_H0, 1.875, 1.875 ;  /* 0x3f803f80ff000430 */ /* 0x000fca0000000900 */
[----:B------:R-:W-:-:S05]  /*0130*/  @!P0 PRMT R0, RZ, 0x7610, R0 ;  /* 0x00007610ff008816 */ /* 0x000fca0000000000 */
[----:B------:R-:W-:Y:S01]  /*0140*/  STG.E.U16 desc[UR4][R6.64], R0 ;  /* 0x0000000006007986 */ /* 0x000fe2000c101504 */
[----:B------:R-:W-:Y:S05]  /*0150*/  EXIT ;  /* 0x000000000000794d */ /* 0x000fea0003800000 */
.L_x_7:
        /* <DEDUP_REMOVED lines=10> */
.L_x_51:


//--------------------- .text.gt_bf16             --------------------------
	.section	.text.gt_bf16,"ax",@progbits
	.align	128
        .global         gt_bf16
        .type           gt_bf16,@function
        .size           gt_bf16,(.L_x_52 - gt_bf16)
        .other          gt_bf16,@"STO_CUDA_ENTRY STV_DEFAULT"
gt_bf16:
.text.gt_bf16:
        /* <DEDUP_REMOVED lines=17> */
[----:B----4-:R-:W-:-:S13]  /*0110*/  HSETP2.BF16_V2.GT.AND P0, PT, R2.H0_H0, R5.H0_H0, PT ;  /* 0x2000000502007234 */ /* 0x010fda0003f04802 */
[----:B------:R-:W-:-:S05]  /*0120*/  @P0 HADD2 R0, -RZ.H0_H0, 1.875, 1.875 ;  /* 0x3f803f80ff000430 */ /* 0x000fca0000000900 */
[----:B------:R-:W-:-:S05]  /*0130*/  @!P0 PRMT R0, RZ, 0x7610, R0 ;  /* 0x00007610ff008816 */ /* 0x000fca0000000000 */
[----:B------:R-:W-:Y:S01]  /*0140*/  STG.E.U16 desc[UR4][R6.64], R0 ;  /* 0x0000000006007986 */ /* 0x000fe2000c101504 */
[----:B------:R-:W-:Y:S05]  /*0150*/  EXIT ;  /* 0x000000000000794d */ /* 0x000fea0003800000 */
.L_x_8:
        /* <DEDUP_REMOVED lines=10> */
.L_x_52:


//--------------------- .text.le_bf16             --------------------------
	.section	.text.le_bf16,"ax",@progbits
	.align	128
        .global         le_bf16
        .type           le_bf16,@function
        .size           le_bf16,(.L_x_53 - le_bf16)
        .other          le_bf16,@"STO_CUDA_ENTRY STV_DEFAULT"
le_bf16:
.text.le_bf16:
        /* <DEDUP_REMOVED lines=17> */
[----:B----4-:R-:W-:-:S13]  /*0110*/  HSETP2.BF16_V2.GTU.AND P0, PT, R2.H0_H0, R5.H0_H0, PT ;  /* 0x2000000502007234 */ /* 0x010fda0003f0c802 */
[----:B------:R-:W-:-:S05]  /*0120*/  @!P0 HADD2 R0, -RZ.H0_H0, 1.875, 1.875 ;  /* 0x3f803f80ff008430 */ /* 0x000fca0000000900 */
[----:B------:R-:W-:-:S05]  /*0130*/  @P0 PRMT R0, RZ, 0x7610, R0 ;  /* 0x00007610ff000816 */ /* 0x000fca0000000000 */
[----:B------:R-:W-:Y:S01]  /*0140*/  STG.E.U16 desc[UR4][R6.64], R0 ;  /* 0x0000000006007986 */ /* 0x000fe2000c101504 */
[----:B------:R-:W-:Y:S05]  /*0150*/  EXIT ;  /* 0x000000000000794d */ /* 0x000fea0003800000 */
.L_x_9:
        /* <DEDUP_REMOVED lines=10> */
.L_x_53:


//--------------------- .text.lt_bf16             --------------------------
	.section	.text.lt_bf16,"ax",@progbits
	.align	128
        .global         lt_bf16
        .type           lt_bf16,@function
        .size           lt_bf16,(.L_x_54 - lt_bf16)
        .other          lt_bf16,@"STO_CUDA_ENTRY STV_DEFAULT"
lt_bf16:
.text.lt_bf16:
        /* <DEDUP_REMOVED lines=17> */
[----:B----4-:R-:W-:-:S13]  /*0110*/  HSETP2.BF16_V2.GEU.AND P0, PT, R2.H0_H0, R5.H0_H0, PT ;  /* 0x2000000502007234 */ /* 0x010fda0003f0e802 */
[----:B------:R-:W-:-:S05]  /*0120*/  @!P0 HADD2 R0, -RZ.H0_H0, 1.875, 1.875 ;  /* 0x3f803f80ff008430 */ /* 0x000fca0000000900 */
[----:B------:R-:W-:-:S05]  /*0130*/  @P0 PRMT R0, RZ, 0x7610, R0 ;  /* 0x00007610ff000816 */ /* 0x000fca0000000000 */
[----:B------:R-:W-:Y:S01]  /*0140*/  STG.E.U16 desc[UR4][R6.64], R0 ;  /* 0x0000000006007986 */ /* 0x000fe2000c101504 */
[----:B------:R-:W-:Y:S05]  /*0150*/  EXIT ;  /* 0x000000000000794d */ /* 0x000fea0003800000 */
.L_x_10:
        /* <DEDUP_REMOVED lines=10> */
.L_x_54:


//--------------------- .text.ne_bf16             --------------------------
	.section	.text.ne_bf16,"ax",@progbits
	.align	128
        .global         ne_bf16
        .type           ne_bf16,@function
        .size           ne_bf16,(.L_x_55 - ne_bf16)
        .other          ne_bf16,@"STO_CUDA_ENTRY STV_DEFAULT"
ne_bf16:
.text.ne_bf16:
        /* <DEDUP_REMOVED lines=17> */
[----:B----4-:R-:W-:-:S13]  /*0110*/  HSETP2.BF16_V2.NE.AND P0, PT, R2.H0_H0, R5.H0_H0, PT ;  /* 0x2000000502007234 */ /* 0x010fda0003f05802 */
[----:B------:R-:W-:-:S05]  /*0120*/  @P0 HADD2 R0, -RZ.H0_H0, 1.875, 1.875 ;  /* 0x3f803f80ff000430 */ /* 0x000fca0000000900 */
[----:B------:R-:W-:-:S05]  /*0130*/  @!P0 PRMT R0, RZ, 0x7610, R0 ;  /* 0x00007610ff008816 */ /* 0x000fca0000000000 */
[----:B------:R-:W-:Y:S01]  /*0140*/  STG.E.U16 desc[UR4][R6.64], R0 ;  /* 0x0000000006007986 */ /* 0x000fe2000c101504 */
[----:B------:R-:W-:Y:S05]  /*0150*/  EXIT ;  /* 0x000000000000794d */ /* 0x000fea0003800000 */
.L_x_11:
        /* <DEDUP_REMOVED lines=10> */
.L_x_55:


//--------------------- .text.eq_bf16             --------------------------
	.section	.text.eq_bf16,"ax",@progbits
	.align	128
        .global         eq_bf16
        .type           eq_bf16,@function
        .size           eq_bf16,(.L_x_56 - eq_bf16)
        .other          eq_bf16,@"STO_CUDA_ENTRY STV_DEFAULT"
eq_bf16:
.text.eq_bf16:
        /* <DEDUP_REMOVED lines=17> */
[----:B----4-:R-:W-:-:S13]  /*0110*/  HSETP2.BF16_V2.NEU.AND P0, PT, R2.H0_H0, R5.H0_H0, PT ;  /* 0x2000000502007234 */ /* 0x010fda0003f0d802 */
[----:B------:R-:W-:-:S05]  /*0120*/  @!P0 HADD2 R0, -RZ.H0_H0, 1.875, 1.875 ;  /* 0x3f803f80ff008430 */ /* 0x000fca0000000900 */
[----:B------:R-:W-:-:S05]  /*0130*/  @P0 PRMT R0, RZ, 0x7610, R0 ;  /* 0x00007610ff000816 */ /* 0x000fca0000000000 */
[----:B------:R-:W-:Y:S01]  /*0140*/  STG.E.U16 desc[UR4][R6.64], R0 ;  /* 0x0000000006007986 */ /* 0x000fe2000c101504 */
[----:B------:R-:W-:Y:S05]  /*0150*/  EXIT ;  /* 0x000000000000794d */ /* 0x000fea0003800000 */
.L_x_12:
        /* <DEDUP_REMOVED lines=10> */
.L_x_56:


//--------------------- .text.ge_f16              --------------------------
	.section	.text.ge_f16,"ax",@progbits
	.align	128
        .global         ge_f16
        .type           ge_f16,@function
        .size           ge_f16,(.L_x_57 - ge_f16)
        .other          ge_f16,@"STO_CUDA_ENTRY STV_DEFAULT"
ge_f16:
.text.ge_f16:
        /* <DEDUP_REMOVED lines=17> */
[----:B----4-:R-:W-:-:S13]  /*0110*/  HSETP2.GE.AND P0, PT, R2.H0_H0, R5.H0_H0, PT ;  /* 0x2000000502007234 */ /* 0x010fda0003f06800 */
[----:B------:R-:W-:-:S05]  /*0120*/  @P0 HADD2 R0, -RZ.H0_H0, 1, 1 ;  /* 0x3c003c00ff000430 */ /* 0x000fca0000000900 */
[----:B------:R-:W-:-:S05]  /*0130*/  @!P0 PRMT R0, RZ, 0x7610, R0 ;  /* 0x00007610ff008816 */ /* 0x000fca0000000000 */
[----:B------:R-:W-:Y:S01]  /*0140*/  STG.E.U16 desc[UR4][R6.64], R0 ;  /* 0x0000000006007986 */ /* 0x000fe2000c101504 */
[----:B------:R-:W-:Y:S05]  /*0150*/  EXIT ;  /* 0x000000000000794d */ /* 0x000fea0003800000 */
.L_x_13:
        /* <DEDUP_REMOVED lines=10> */
.L_x_57:


//--------------------- .text.gt_f16              --------------------------
	.section	.text.gt_f16,"ax",@progbits
	.align	128
        .global         gt_f16
        .type           gt_f16,@function
        .size           gt_f16,(.L_x_58 - gt_f16)
        .other          gt_f16,@"STO_CUDA_ENTRY STV_DEFAULT"
gt_f16:
.text.gt_f16:
        /* <DEDUP_REMOVED lines=17> */
[----:B----4-:R-:W-:-:S13]  /*0110*/  HSETP2.GT.AND P0, PT, R2.H0_H0, R5.H0_H0, PT ;  /* 0x2000000502007234 */ /* 0x010fda0003f04800 */
[----:B------:R-:W-:-:S05]  /*0120*/  @P0 HADD2 R0, -RZ.H0_H0, 1, 1 ;  /* 0x3c003c00ff000430 */ /* 0x000fca0000000900 */
[----:B------:R-:W-:-:S05]  /*0130*/  @!P0 PRMT R0, RZ, 0x7610, R0 ;  /* 0x00007610ff008816 */ /* 0x000fca0000000000 */
[----:B------:R-:W-:Y:S01]  /*0140*/  STG.E.U16 desc[UR4][R6.64], R0 ;  /* 0x0000000006007986 */ /* 0x000fe2000c101504 */
[----:B------:R-:W-:Y:S05]  /*0150*/  EXIT ;  /* 0x000000000000794d */ /* 0x000fea0003800000 */
.L_x_14:
        /* <DEDUP_REMOVED lines=10> */
.L_x_58:


//--------------------- .text.le_f16              --------------------------
	.section	.text.le_f16,"ax",@progbits
	.align	128
        .global         le_f16
        .type           le_f16,@function
        .size           le_f16,(.L_x_59 - le_f16)
        .other          le_f16,@"STO_CUDA_ENTRY STV_DEFAULT"
le_f16:
.text.le_f16:
        /* <DEDUP_REMOVED lines=17> */
[----:B----4-:R-:W-:-:S13]  /*0110*/  HSETP2.GTU.AND P0, PT, R2.H0_H0, R5.H0_H0, PT ;  /* 0x2000000502007234 */ /* 0x010fda0003f0c800 */
[----:B------:R-:W-:-:S05]  /*0120*/  @!P0 HADD2 R0, -RZ.H0_H0, 1, 1 ;  /* 0x3c003c00ff008430 */ /* 0x000fca0000000900 */
[----:B------:R-:W-:-:S05]  /*0130*/  @P0 PRMT R0, RZ, 0x7610, R0 ;  /* 0x00007610ff000816 */ /* 0x000fca0000000000 */
[----:B------:R-:W-:Y:S01]  /*0140*/  STG.E.U16 desc[UR4][R6.64], R0 ;  /* 0x0000000006007986 */ /* 0x000fe2000c101504 */
[----:B------:R-:W-:Y:S05]  /*0150*/  EXIT ;  /* 0x000000000000794d */ /* 0x000fea0003800000 */
.L_x_15:
        /* <DEDUP_REMOVED lines=10> */
.L_x_59:


//--------------------- .text.lt_f16              --------------------------
	.section	.text.lt_f16,"ax",@progbits
	.align	128
        .global         lt_f16
        .type           lt_f16,@function
        .size           lt_f16,(.L_x_60 - lt_f16)
        .other          lt_f16,@"STO_CUDA_ENTRY STV_DEFAULT"
lt_f16:
.text.lt_f16:
        /* <DEDUP_REMOVED lines=17> */
[----:B----4-:R-:W-:-:S13]  /*0110*/  HSETP2.GEU.AND P0, PT, R2.H0_H0, R5.H0_H0, PT ;  /* 0x2000000502007234 */ /* 0x010fda0003f0e800 */
[----:B------:R-:W-:-:S05]  /*0120*/  @!P0 HADD2 R0, -RZ.H0_H0, 1, 1 ;  /* 0x3c003c00ff008430 */ /* 0x000fca0000000900 */
[----:B------:R-:W-:-:S05]  /*0130*/  @P0 PRMT R0, RZ, 0x7610, R0 ;  /* 0x00007610ff000816 */ /* 0x000fca0000000000 */
[----:B------:R-:W-:Y:S01]  /*0140*/  STG.E.U16 desc[UR4][R6.64], R0 ;  /* 0x0000000006007986 */ /* 0x000fe2000c101504 */
[----:B------:R-:W-:Y:S05]  /*0150*/  EXIT ;  /* 0x000000000000794d */ /* 0x000fea0003800000 */
.L_x_16:
        /* <DEDUP_REMOVED lines=10> */
.L_x_60:


//--------------------- .text.ne_f16              --------------------------
	.section	.text.ne_f16,"ax",@progbits
	.align	128
        .global         ne_f16
        .type           ne_f16,@function
        .size           ne_f16,(.L_x_61 - ne_f16)
        .other          ne_f16,@"STO_CUDA_ENTRY STV_DEFAULT"
ne_f16:
.text.ne_f16:
        /* <DEDUP_REMOVED lines=17> */
[----:B----4-:R-:W-:-:S13]  /*0110*/  HSETP2.NE.AND P0, PT, R2.H0_H0, R5.H0_H0, PT ;  /* 0x2000000502007234 */ /* 0x010fda0003f05800 */
[----:B------:R-:W-:-:S05]  /*0120*/  @P0 HADD2 R0, -RZ.H0_H0, 1, 1 ;  /* 0x3c003c00ff000430 */ /* 0x000fca0000000900 */
[----:B------:R-:W-:-:S05]  /*0130*/  @!P0 PRMT R0, RZ, 0x7610, R0 ;  /* 0x00007610ff008816 */ /* 0x000fca0000000000 */
[----:B------:R-:W-:Y:S01]  /*0140*/  STG.E.U16 desc[UR4][R6.64], R0 ;  /* 0x0000000006007986 */ /* 0x000fe2000c101504 */
[----:B------:R-:W-:Y:S05]  /*0150*/  EXIT ;  /* 0x000000000000794d */ /* 0x000fea0003800000 */
.L_x_17:
        /* <DEDUP_REMOVED lines=10> */
.L_x_61:


//--------------------- .text.eq_f16              --------------------------
	.section	.text.eq_f16,"ax",@progbits
	.align	128
        .global         eq_f16
        .type           eq_f16,@function
        .size           eq_f16,(.L_x_62 - eq_f16)
        .other          eq_f16,@"STO_CUDA_ENTRY STV_DEFAULT"
eq_f16:
.text.eq_f16:
        /* <DEDUP_REMOVED lines=17> */
[----:B----4-:R-:W-:-:S13]  /*0110*/  HSETP2.NEU.AND P0, PT, R2.H0_H0, R5.H0_H0, PT ;  /* 0x2000000502007234 */ /* 0x010fda0003f0d800 */
[----:B------:R-:W-:-:S05]  /*0120*/  @!P0 HADD2 R0, -RZ.H0_H0, 1, 1 ;  /* 0x3c003c00ff008430 */ /* 0x000fca0000000900 */
[----:B------:R-:W-:-:S05]  /*0130*/  @P0 PRMT R0, RZ, 0x7610, R0 ;  /* 0x00007610ff000816 */ /* 0x000fca0000000000 */
[----:B------:R-:W-:Y:S01]  /*0140*/  STG.E.U16 desc[UR4][R6.64], R0 ;  /* 0x0000000006007986 */ /* 0x000fe2000c101504 */
[----:B------:R-:W-:Y:S05]  /*0150*/  EXIT ;  /* 0x000000000000794d */ /* 0x000fea0003800000 */
.L_x_18:
        /* <DEDUP_REMOVED lines=10> */
.L_x_62:


//--------------------- .text.eq_broadcast_f32    --------------------------
	.section	.text.eq_broadcast_f32,"ax",@progbits
	.align	128
        .global         eq_broadcast_f32
        .type           eq_broadcast_f32,@function
        .size           eq_broadcast_f32,(.L_x_63 - eq_broadcast_f32)
        .other          eq_broadcast_f32,@"STO_CUDA_ENTRY STV_DEFAULT"
eq_broadcast_f32:
.text.eq_broadcast_f32:
        /* <DEDUP_REMOVED lines=31> */
.L_x_21:
        /* <DEDUP_REMOVED lines=239> */
.L_x_20:
        /* <DEDUP_REMOVED lines=127> */
.L_x_23:
        /* <DEDUP_REMOVED lines=67> */
.L_x_24:
        /* <DEDUP_REMOVED lines=29> */
.L_x_22:
[----:B------:R-:W-:Y:S02]  /*1ed0*/  MOV R11, RZ ;  /* 0x000000ff000b7202 */ /* 0x000fe40000000f00 */
[----:B------:R-:W-:-:S07]  /*1ee0*/  MOV R13, RZ ;  /* 0x000000ff000d7202 */ /* 0x000fce0000000f00 */
.L_x_19:
        /* <DEDUP_REMOVED lines=9> */
[----:B--2---:R-:W-:-:S05]  /*1f80*/  FSET.BF.EQ.AND R9, R4, R7, PT ;  /* 0x000000070409720a */ /* 0x004fca0003802000 */
[----:B------:R-:W-:Y:S01]  /*1f90*/  STG.E desc[UR8][R2.64], R9 ;  /* 0x0000000902007986 */ /* 0x000fe2000c101908 */
[----:B------:R-:W-:Y:S05]  /*1fa0*/  EXIT ;  /* 0x000000000000794d */ /* 0x000fea0003800000 */
.L_x_25:
        /* <DEDUP_REMOVED lines=13> */
.L_x_63:


//--------------------- .text.ge_i64              --------------------------
	.section	.text.ge_i64,"ax",@progbits
	.align	128
        .global         ge_i64
        .type           ge_i64,@function
        .size           ge_i64,(.L_x_64 - ge_i64)
        .other          ge_i64,@"STO_CUDA_ENTRY STV_DEFAULT"
ge_i64:
.text.ge_i64:
        /* <DEDUP_REMOVED lines=13> */
[----:B-1----:R-:W4:Y:S01]  /*00d0*/  LDG.E.64 R2, desc[UR4][R2.64] ;  /* 0x0000000402027981 */ /* 0x002f22000c1e1b00 */
[----:B--2---:R-:W-:-:S06]  /*00e0*/  IMAD.WIDE.U32 R4, R9, 0x8, R4 ;  /* 0x0000000809047825 */ /* 0x004fcc00078e0004 */
[----:B------:R-:W4:Y:S01]  /*00f0*/  LDG.E.64 R4, desc[UR4][R4.64] ;  /* 0x0000000404047981 */ /* 0x000f22000c1e1b00 */
[----:B---3--:R-:W-:-:S04]  /*0100*/  IMAD.WIDE.U32 R6, R9, 0x8, R6 ;  /* 0x0000000809067825 */ /* 0x008fc800078e0006 */
[----:B------:R-:W-:Y:S01]  /*0110*/  HFMA2 R9, -RZ, RZ, 0, 0 ;  /* 0x00000000ff097431 */ /* 0x000fe200000001ff */
[----:B----4-:R-:W-:-:S04]  /*0120*/  ISETP.GE.U32.AND P0, PT, R2, R4, PT ;  /* 0x000000040200720c */ /* 0x010fc80003f06070 */
[----:B------:R-:W-:-:S04]  /*0130*/  ISETP.GE.AND.EX P0, PT, R3, R5, PT, P0 ;  /* 0x000000050300720c */ /* 0x000fc80003f06300 */
[----:B------:R-:W-:-:S05]  /*0140*/  SEL R8, RZ, 0x1, !P0 ;  /* 0x00000001ff087807 */ /* 0x000fca0004000000 */
[----:B------:R-:W-:Y:S01]  /*0150*/  STG.E.64 desc[UR4][R6.64], R8 ;  /* 0x0000000806007986 */ /* 0x000fe2000c101b04 */
[----:B------:R-:W-:Y:S05]  /*0160*/  EXIT ;  /* 0x000000000000794d */ /* 0x000fea0003800000 */
.L_x_26:
        /* <DEDUP_REMOVED lines=9> */
.L_x_64:


//--------------------- .text.gt_i64              --------------------------
	.section	.text.gt_i64,"ax",@progbits
	.align	128
        .global         gt_i64
        .type           gt_i64,@function
        .size           gt_i64,(.L_x_65 - gt_i64)
        .other          gt_i64,@"STO_CUDA_ENTRY STV_DEFAULT"
gt_i64:
.text.gt_i64:
        /* <DEDUP_REMOVED lines=18> */
[----:B----4-:R-:W-:-:S04]  /*0120*/  ISETP.GT.U32.AND P0, PT, R2, R4, PT ;  /* 0x000000040200720c */ /* 0x010fc80003f04070 */
[----:B------:R-:W-:-:S04]  /*0130*/  ISETP.GT.AND.EX P0, PT, R3, R5, PT, P0 ;  /* 0x000000050300720c */ /* 0x000fc80003f04300 */
[----:B------:R-:W-:-:S05]  /*0140*/  SEL R8, RZ, 0x1, !P0 ;  /* 0x00000001ff087807 */ /* 0x000fca0004000000 */
[----:B------:R-:W-:Y:S01]  /*0150*/  STG.E.64 desc[UR4][R6.64], R8 ;  /* 0x0000000806007986 */ /* 0x000fe2000c101b04 */
[----:B------:R-:W-:Y:S05]  /*0160*/  EXIT ;  /* 0x000000000000794d */ /* 0x000fea0003800000 */
.L_x_27:
        /* <DEDUP_REMOVED lines=9> */
.L_x_65:


//--------------------- .text.le_i64              --------------------------
	.section	.text.le_i64,"ax",@progbits
	.align	128
        .global         le_i64
        .type           le_i64,@function
        .size           le_i64,(.L_x_66 - le_i64)
        .other          le_i64,@"STO_CUDA_ENTRY STV_DEFAULT"
le_i64:
.text.le_i64:
        /* <DEDUP_REMOVED lines=20> */
[----:B------:R-:W-:-:S05]  /*0140*/  SEL R8, RZ, 0x1, P0 ;  /* 0x00000001ff087807 */ /* 0x000fca0000000000 */
[----:B------:R-:W-:Y:S01]  /*0150*/  STG.E.64 desc[UR4][R6.64], R8 ;  /* 0x0000000806007986 */ /* 0x000fe2000c101b04 */
[----:B------:R-:W-:Y:S05]  /*0160*/  EXIT ;  /* 0x000000000000794d */ /* 0x000fea0003800000 */
.L_x_28:
        /* <DEDUP_REMOVED lines=9> */
.L_x_66:


//--------------------- .text.lt_i64              --------------------------
	.section	.text.lt_i64,"ax",@progbits
	.align	128
        .global         lt_i64
        .type           lt_i64,@function
        .size           lt_i64,(.L_x_67 - lt_i64)
        .other          lt_i64,@"STO_CUDA_ENTRY STV_DEFAULT"
lt_i64:
.text.lt_i64:
        /* <DEDUP_REMOVED lines=20> */
[----:B------:R-:W-:-:S05]  /*0140*/  SEL R8, RZ, 0x1, P0 ;  /* 0x00000001ff087807 */ /* 0x000fca0000000000 */
[----:B------:R-:W-:Y:S01]  /*0150*/  STG.E.64 desc[UR4][R6.64], R8 ;  /* 0x0000000806007986 */ /* 0x000fe2000c101b04 */
[----:B------:R-:W-:Y:S05]  /*0160*/  EXIT ;  /* 0x000000000000794d */ /* 0x000fea0003800000 */
.L_x_29:
        /* <DEDUP_REMOVED lines=9> */
.L_x_67:


//--------------------- .text.ne_i64              --------------------------
	.section	.text.ne_i64,"ax",@progbits
	.align	128
        .global         ne_i64
        .type           ne_i64,@function
        .size           ne_i64,(.L_x_68 - ne_i64)
        .other          ne_i64,@"STO_CUDA_ENTRY STV_DEFAULT"
ne_i64:
.text.ne_i64:
        /* <DEDUP_REMOVED lines=18> */
[----:B----4-:R-:W-:-:S04]  /*0120*/  ISETP.NE.U32.AND P0, PT, R2, R4, PT ;  /* 0x000000040200720c */ /* 0x010fc80003f05070 */
[----:B------:R-:W-:-:S04]  /*0130*/  ISETP.NE.AND.EX P0, PT, R3, R5, PT, P0 ;  /* 0x000000050300720c */ /* 0x000fc80003f05300 */
[----:B------:R-:W-:-:S05]  /*0140*/  SEL R8, RZ, 0x1, !P0 ;  /* 0x00000001ff087807 */ /* 0x000fca0004000000 */
[----:B------:R-:W-:Y:S01]  /*0150*/  STG.E.64 desc[UR4][R6.64], R8 ;  /* 0x0000000806007986 */ /* 0x000fe2000c101b04 */
[----:B------:R-:W-:Y:S05]  /*0160*/  EXIT ;  /* 0x000000000000794d */ /* 0x000fea0003800000 */
.L_x_30:
        /* <DEDUP_REMOVED lines=9> */
.L_x_68:


//--------------------- .text.eq_i64              --------------------------
	.section	.text.eq_i64,"ax",@progbits
	.align	128
        .global         eq_i64
        .type           eq_i64,@function
        .size           eq_i64,(.L_x_69 - eq_i64)
        .other          eq_i64,@"STO_CUDA_ENTRY STV_DEFAULT"
eq_i64:
.text.eq_i64:
        /* <DEDUP_REMOVED lines=20> */
[----:B------:R-:W-:-:S05]  /*0140*/  SEL R8, RZ, 0x1, P0 ;  /* 0x00000001ff087807 */ /* 0x000fca0000000000 */
[----:B------:R-:W-:Y:S01]  /*0150*/  STG.E.64 desc[UR4][R6.64], R8 ;  /* 0x0000000806007986 */ /* 0x000fe2000c101b04 */
[----:B------:R-:W-:Y:S05]  /*0160*/  EXIT ;  /* 0x000000000000794d */ /* 0x000fea0003800000 */
.L_x_31:
        /* <DEDUP_REMOVED lines=9> */
.L_x_69:


//--------------------- .text.ge_i32              --------------------------
	.section	.text.ge_i32,"ax",@progbits
	.align	128
        .global         ge_i32
        .type           ge_i32,@function
        .size           ge_i32,(.L_x_70 - ge_i32)
        .other          ge_i32,@"STO_CUDA_ENTRY STV_DEFAULT"
ge_i32:
.text.ge_i32:
        /* <DEDUP_REMOVED lines=13> */
[----:B-1----:R-:W4:Y:S01]  /*00d0*/  LDG.E R2, desc[UR4][R2.64] ;  /* 0x0000000402027981 */ /* 0x002f22000c1e1900 */
[----:B--2---:R-:W-:-:S06]  /*00e0*/  IMAD.WIDE.U32 R4, R9, 0x4, R4 ;  /* 0x0000000409047825 */ /* 0x004fcc00078e0004 */
[----:B------:R-:W4:Y:S01]  /*00f0*/  LDG.E R5, desc[UR4][R4.64] ;  /* 0x0000000404057981 */ /* 0x000f22000c1e1900 */
[----:B---3--:R-:W-:Y:S01]  /*0100*/  IMAD.WIDE.U32 R6, R9, 0x4, R6 ;  /* 0x0000000409067825 */ /* 0x008fe200078e0006 */
[----:B----4-:R-:W-:-:S04]  /*0110*/  ISETP.GE.AND P0, PT, R2, R5, PT ;  /* 0x000000050200720c */ /* 0x010fc80003f06270 */
[----:B------:R-:W-:-:S05]  /*0120*/  SEL R9, RZ, 0x1, !P0 ;  /* 0x00000001ff097807 */ /* 0x000fca0004000000 */
[----:B------:R-:W-:Y:S01]  /*0130*/  STG.E desc[UR4][R6.64], R9 ;  /* 0x0000000906007986 */ /* 0x000fe2000c101904 */
[----:B------:R-:W-:Y:S05]  /*0140*/  EXIT ;  /* 0x000000000000794d */ /* 0x000fea0003800000 */
.L_x_32:
        /* <DEDUP_REMOVED lines=11> */
.L_x_70:


//--------------------- .text.gt_i32              --------------------------
	.section	.text.gt_i32,"ax",@progbits
	.align	128
        .global         gt_i32
        .type           gt_i32,@function
        .size           gt_i32,(.L_x_71 - gt_i32)
        .other          gt_i32,@"STO_CUDA_ENTRY STV_DEFAULT"
gt_i32:
.text.gt_i32:
        /* <DEDUP_REMOVED lines=17> */
[----:B----4-:R-:W-:-:S04]  /*0110*/  ISETP.GT.AND P0, PT, R2, R5, PT ;  /* 0x000000050200720c */ /* 0x010fc80003f04270 */
[----:B------:R-:W-:-:S05]  /*0120*/  SEL R9, RZ, 0x1, !P0 ;  /* 0x00000001ff097807 */ /* 0x000fca0004000000 */
[----:B------:R-:W-:Y:S01]  /*0130*/  STG.E desc[UR4][R6.64], R9 ;  /* 0x0000000906007986 */ /* 0x000fe2000c101904 */
[----:B------:R-:W-:Y:S05]  /*0140*/  EXIT ;  /* 0x000000000000794d */ /* 0x000fea0003800000 */
.L_x_33:
        /* <DEDUP_REMOVED lines=11> */
.L_x_71:


//--------------------- .text.le_i32              --------------------------
	.section	.text.le_i32,"ax",@progbits
	.align	128
        .global         le_i32
        .type           le_i32,@function
        .size           le_i32,(.L_x_72 - le_i32)
        .other          le_i32,@"STO_CUDA_ENTRY STV_DEFAULT"
le_i32:
.text.le_i32:
        /* <DEDUP_REMOVED lines=18> */
[----:B------:R-:W-:-:S05]  /*0120*/  SEL R9, RZ, 0x1, P0 ;  /* 0x00000001ff097807 */ /* 0x000fca0000000000 */
[----:B------:R-:W-:Y:S01]  /*0130*/  STG.E desc[UR4][R6.64], R9 ;  /* 0x0000000906007986 */ /* 0x000fe2000c101904 */
[----:B------:R-:W-:Y:S05]  /*0140*/  EXIT ;  /* 0x000000000000794d */ /* 0x000fea0003800000 */
.L_x_34:
        /* <DEDUP_REMOVED lines=11> */
.L_x_72:


//--------------------- .text.lt_i32              --------------------------
	.section	.text.lt_i32,"ax",@progbits
	.align	128
        .global         lt_i32
        .type           lt_i32,@function
        .size           lt_i32,(.L_x_73 - lt_i32)
        .other          lt_i32,@"STO_CUDA_ENTRY STV_DEFAULT"
lt_i32:
.text.lt_i32:
        /* <DEDUP_REMOVED lines=18> */
[----:B------:R-:W-:-:S05]  /*0120*/  SEL R9, RZ, 0x1, P0 ;  /* 0x00000001ff097807 */ /* 0x000fca0000000000 */
[----:B------:R-:W-:Y:S01]  /*0130*/  STG.E desc[UR4][R6.64], R9 ;  /* 0x0000000906007986 */ /* 0x000fe2000c101904 */
[----:B------:R-:W-:Y:S05]  /*0140*/  EXIT ;  /* 0x000000000000794d */ /* 0x000fea0003800000 */
.L_x_35:
        /* <DEDUP_REMOVED lines=11> */
.L_x_73:


//--------------------- .text.ne_i32              --------------------------
	.section	.text.ne_i32,"ax",@progbits
	.align	128
        .global         ne_i32
        .type           ne_i32,@function
        .size           ne_i32,(.L_x_74 - ne_i32)
        .other          ne_i32,@"STO_CUDA_ENTRY STV_DEFAULT"
ne_i32:
.text.ne_i32:
        /* <DEDUP_REMOVED lines=17> */
[----:B----4-:R-:W-:-:S04]  /*0110*/  ISETP.NE.AND P0, PT, R2, R5, PT ;  /* 0x000000050200720c */ /* 0x010fc80003f05270 */
[----:B------:R-:W-:-:S05]  /*0120*/  SEL R9, RZ, 0x1, !P0 ;  /* 0x00000001ff097807 */ /* 0x000fca0004000000 */
[----:B------:R-:W-:Y:S01]  /*0130*/  STG.E desc[UR4][R6.64], R9 ;  /* 0x0000000906007986 */ /* 0x000fe2000c101904 */
[----:B------:R-:W-:Y:S05]  /*0140*/  EXIT ;  /* 0x000000000000794d */ /* 0x000fea0003800000 */
.L_x_36:
        /* <DEDUP_REMOVED lines=11> */
.L_x_74:


//--------------------- .text.eq_i32              --------------------------
	.section	.text.eq_i32,"ax",@progbits
	.align	128
        .global         eq_i32
        .type           eq_i32,@function
        .size           eq_i32,(.L_x_75 - eq_i32)
        .other          eq_i32,@"STO_CUDA_ENTRY STV_DEFAULT"
eq_i32:
.text.eq_i32:
        /* <DEDUP_REMOVED lines=18> */
[----:B------:R-:W-:-:S05]  /*0120*/  SEL R9, RZ, 0x1, P0 ;  /* 0x00000001ff097807 */ /* 0x000fca0000000000 */
[----:B------:R-:W-:Y:S01]  /*0130*/  STG.E desc[UR4][R6.64], R9 ;  /* 0x0000000906007986 */ /* 0x000fe2000c101904 */
[----:B------:R-:W-:Y:S05]  /*0140*/  EXIT ;  /* 0x000000000000794d */ /* 0x000fea0003800000 */
.L_x_37:
        /* <DEDUP_REMOVED lines=11> */
.L_x_75:


//--------------------- .text.ge_f64              --------------------------
	.section	.text.ge_f64,"ax",@progbits
	.align	128
        .global         ge_f64
        .type           ge_f64,@function
        .size           ge_f64,(.L_x_76 - ge_f64)
        .other          ge_f64,@"STO_CUDA_ENTRY STV_DEFAULT"
ge_f64:
.text.ge_f64:
        /* <DEDUP_REMOVED lines=16> */
[----:B------:R-:W-:Y:S01]  /*0100*/  MOV R8, RZ ;  /* 0x000000ff00087202 */ /* 0x000fe20000000f00 */
[----:B---3--:R-:W-:Y:S01]  /*0110*/  IMAD.WIDE.U32 R6, R11, 0x8, R6 ;  /* 0x000000080b067825 */ /* 0x008fe200078e0006 */
[----:B----4-:R-:W-:-:S06]  /*0120*/  DSETP.GE.AND P0, PT, R2, R4, PT ;  /* 0x000000040200722a */ /* 0x010fcc0003f06000 */
[----:B------:R-:W-:-:S05]  /*0130*/  FSEL R9, RZ, 1.875, !P0 ;  /* 0x3ff00000ff097808 */ /* 0x000fca0004000000 */
[----:B------:R-:W-:Y:S01]  /*0140*/  STG.E.64 desc[UR4][R6.64], R8 ;  /* 0x0000000806007986 */ /* 0x000fe2000c101b04 */
[----:B------:R-:W-:Y:S05]  /*0150*/  EXIT ;  /* 0x000000000000794d */ /* 0x000fea0003800000 */
.L_x_38:
        /* <DEDUP_REMOVED lines=10> */
.L_x_76:


//--------------------- .text.gt_f64              --------------------------
	.section	.text.gt_f64,"ax",@progbits
	.align	128
        .global         gt_f64
        .type           gt_f64,@function
        .size           gt_f64,(.L_x_77 - gt_f64)
        .other          gt_f64,@"STO_CUDA_ENTRY STV_DEFAULT"
gt_f64:
.text.gt_f64:
        /* <DEDUP_REMOVED lines=18> */
[----:B----4-:R-:W-:-:S06]  /*0120*/  DSETP.GT.AND P0, PT, R2, R4, PT ;  /* 0x000000040200722a */ /* 0x010fcc0003f04000 */
[----:B------:R-:W-:-:S05]  /*0130*/  FSEL R9, RZ, 1.875, !P0 ;  /* 0x3ff00000ff097808 */ /* 0x000fca0004000000 */
[----:B------:R-:W-:Y:S01]  /*0140*/  STG.E.64 desc[UR4][R6.64], R8 ;  /* 0x0000000806007986 */ /* 0x000fe2000c101b04 */
[----:B------:R-:W-:Y:S05]  /*0150*/  EXIT ;  /* 0x000000000000794d */ /* 0x000fea0003800000 */
.L_x_39:
        /* <DEDUP_REMOVED lines=10> */
.L_x_77:


//--------------------- .text.le_f64              --------------------------
	.section	.text.le_f64,"ax",@progbits
	.align	128
        .global         le_f64
        .type           le_f64,@function
        .size           le_f64,(.L_x_78 - le_f64)
        .other          le_f64,@"STO_CUDA_ENTRY STV_DEFAULT"
le_f64:
.text.le_f64:
        /* <DEDUP_REMOVED lines=18> */
[----:B----4-:R-:W-:-:S06]  /*0120*/  DSETP.GTU.AND P0, PT, R2, R4, PT ;  /* 0x000000040200722a */ /* 0x010fcc0003f0c000 */
[----:B------:R-:W-:-:S05]  /*0130*/  FSEL R9, RZ, 1.875, P0 ;  /* 0x3ff00000ff097808 */ /* 0x000fca0000000000 */
[----:B------:R-:W-:Y:S01]  /*0140*/  STG.E.64 desc[UR4][R6.64], R8 ;  /* 0x0000000806007986 */ /* 0x000fe2000c101b04 */
[----:B------:R-:W-:Y:S05]  /*0150*/  EXIT ;  /* 0x000000000000794d */ /* 0x000fea0003800000 */
.L_x_40:
        /* <DEDUP_REMOVED lines=10> */
.L_x_78:


//--------------------- .text.lt_f64              --------------------------
	.section	.text.lt_f64,"ax",@progbits
	.align	128
        .global         lt_f64
        .type           lt_f64,@function
        .size           lt_f64,(.L_x_79 - lt_f64)
        .other          lt_f64,@"STO_CUDA_ENTRY STV_DEFAULT"
lt_f64:
.text.lt_f64:
        /* <DEDUP_REMOVED lines=18> */
[----:B----4-:R-:W-:-:S06]  /*0120*/  DSETP.GEU.AND P0, PT, R2, R4, PT ;  /* 0x000000040200722a */ /* 0x010fcc0003f0e000 */
[----:B------:R-:W-:-:S05]  /*0130*/  FSEL R9, RZ, 1.875, P0 ;  /* 0x3ff00000ff097808 */ /* 0x000fca0000000000 */
[----:B------:R-:W-:Y:S01]  /*0140*/  STG.E.64 desc[UR4][R6.64], R8 ;  /* 0x0000000806007986 */ /* 0x000fe2000c101b04 */
[----:B------:R-:W-:Y:S05]  /*0150*/  EXIT ;  /* 0x000000000000794d */ /* 0x000fea0003800000 */
.L_x_41:
        /* <DEDUP_REMOVED lines=10> */
.L_x_79:


//--------------------- .text.ne_f64              --------------------------
	.section	.text.ne_f64,"ax",@progbits
	.align	128
        .global         ne_f64
        .type           ne_f64,@function
        .size           ne_f64,(.L_x_80 - ne_f64)
        .other          ne_f64,@"STO_CUDA_ENTRY STV_DEFAULT"
ne_f64:
.text.ne_f64:
        /* <DEDUP_REMOVED lines=18> */
[----:B----4-:R-:W-:-:S06]  /*0120*/  DSETP.NEU.AND P0, PT, R2, R4, PT ;  /* 0x000000040200722a */ /* 0x010fcc0003f0d000 */
[----:B------:R-:W-:-:S05]  /*0130*/  FSEL R9, RZ, 1.875, !P0 ;  /* 0x3ff00000ff097808 */ /* 0x000fca0004000000 */
[----:B------:R-:W-:Y:S01]  /*0140*/  STG.E.64 desc[UR4][R6.64], R8 ;  /* 0x0000000806007986 */ /* 0x000fe2000c101b04 */
[----:B------:R-:W-:Y:S05]  /*0150*/  EXIT ;  /* 0x000000000000794d */ /* 0x000fea0003800000 */
.L_x_42:
        /* <DEDUP_REMOVED lines=10> */
.L_x_80:


//--------------------- .text.eq_f64              --------------------------
	.section	.text.eq_f64,"ax",@progbits
	.align	128
        .global         eq_f64
        .type           eq_f64,@function
        .size           eq_f64,(.L_x_81 - eq_f64)
        .other          eq_f64,@"STO_CUDA_ENTRY STV_DEFAULT"
eq_f64:
.text.eq_f64:
        /* <DEDUP_REMOVED lines=19> */
[----:B------:R-:W-:-:S05]  /*0130*/  FSEL R9, RZ, 1.875, P0 ;  /* 0x3ff00000ff097808 */ /* 0x000fca0000000000 */
[----:B------:R-:W-:Y:S01]  /*0140*/  STG.E.64 desc[UR4][R6.64], R8 ;  /* 0x0000000806007986 */ /* 0x000fe2000c101b04 */
[----:B------:R-:W-:Y:S05]  /*0150*/  EXIT ;  /* 0x000000000000794d */ /* 0x000fea0003800000 */
.L_x_43:
        /* <DEDUP_REMOVED lines=10> */
.L_x_81:


//--------------------- .text.ge_f32              --------------------------
	.section	.text.ge_f32,"ax",@progbits
	.align	128
        .global         ge_f32
        .type           ge_f32,@function
        .size           ge_f32,(.L_x_82 - ge_f32)
        .other          ge_f32,@"STO_CUDA_ENTRY STV_DEFAULT"
ge_f32:
.text.ge_f32:
        /* <DEDUP_REMOVED lines=17> */
[----:B----4-:R-:W-:-:S05]  /*0110*/  FSET.BF.GE.AND R9, R2, R5, PT ;  /* 0x000000050209720a */ /* 0x010fca0003806000 */
[----:B------:R-:W-:Y:S01]  /*0120*/  STG.E desc[UR4][R6.64], R9 ;  /* 0x0000000906007986 */ /* 0x000fe2000c101904 */
[----:B------:R-:W-:Y:S05]  /*0130*/  EXIT ;  /* 0x000000000000794d */ /* 0x000fea0003800000 */
.L_x_44:
        /* <DEDUP_REMOVED lines=12> */
.L_x_82:


//--------------------- .text.gt_f32              --------------------------
	.section	.text.gt_f32,"ax",@progbits
	.align	128
        .global         gt_f32
        .type           gt_f32,@function
        .size           gt_f32,(.L_x_83 - gt_f32)
        .other          gt_f32,@"STO_CUDA_ENTRY STV_DEFAULT"
gt_f32:
.text.gt_f32:
        /* <DEDUP_REMOVED lines=17> */
[----:B----4-:R-:W-:-:S05]  /*0110*/  FSET.BF.GT.AND R9, R2, R5, PT ;  /* 0x000000050209720a */ /* 0x010fca0003804000 */
[----:B------:R-:W-:Y:S01]  /*0120*/  STG.E desc[UR4][R6.64], R9 ;  /* 0x0000000906007986 */ /* 0x000fe2000c101904 */
[----:B------:R-:W-:Y:S05]  /*0130*/  EXIT ;  /* 0x000000000000794d */ /* 0x000fea0003800000 */
.L_x_45:
        /* <DEDUP_REMOVED lines=12> */
.L_x_83:


//--------------------- .text.le_f32              --------------------------
	.section	.text.le_f32,"ax",@progbits
	.align	128
        .global         le_f32
        .type           le_f32,@function
        .size           le_f32,(.L_x_84 - le_f32)
        .other          le_f32,@"STO_CUDA_ENTRY STV_DEFAULT"
le_f32:
.text.le_f32:
        /* <DEDUP_REMOVED lines=17> */
[----:B----4-:R-:W-:-:S05]  /*0110*/  FSET.BF.LE.AND R9, R2, R5, PT ;  /* 0x000000050209720a */ /* 0x010fca0003803000 */
[----:B------:R-:W-:Y:S01]  /*0120*/  STG.E desc[UR4][R6.64], R9 ;  /* 0x0000000906007986 */ /* 0x000fe2000c101904 */
[----:B------:R-:W-:Y:S05]  /*0130*/  EXIT ;  /* 0x000000000000794d */ /* 0x000fea0003800000 */
.L_x_46:
        /* <DEDUP_REMOVED lines=12> */
.L_x_84:


//--------------------- .text.lt_f32              --------------------------
	.section	.text.lt_f32,"ax",@progbits
	.align	128
        .global         lt_f32
        .type           lt_f32,@function
        .size           lt_f32,(.L_x_85 - lt_f32)
        .other          lt_f32,@"STO_CUDA_ENTRY STV_DEFAULT"
lt_f32:
.text.lt_f32:
        /* <DEDUP_REMOVED lines=17> */
[----:B----4-:R-:W-:-:S05]  /*0110*/  FSET.BF.LT.AND R9, R2, R5, PT ;  /* 0x000000050209720a */ /* 0x010fca0003801000 */
[----:B------:R-:W-:Y:S01]  /*0120*/  STG.E desc[UR4][R6.64], R9 ;  /* 0x0000000906007986 */ /* 0x000fe2000c101904 */
[----:B------:R-:W-:Y:S05]  /*0130*/  EXIT ;  /* 0x000000000000794d */ /* 0x000fea0003800000 */
.L_x_47:
        /* <DEDUP_REMOVED lines=12> */
.L_x_85:


//--------------------- .text.ne_f32              --------------------------
	.section	.text.ne_f32,"ax",@progbits
	.align	128
        .global         ne_f32
        .type           ne_f32,@function
        .size           ne_f32,(.L_x_86 - ne_f32)
        .other          ne_f32,@"STO_CUDA_ENTRY STV_DEFAULT"
ne_f32:
.text.ne_f32:
        /* <DEDUP_REMOVED lines=17> */
[----:B----4-:R-:W-:-:S05]  /*0110*/  FSET.BF.NEU.AND R9, R2, R5, PT ;  /* 0x000000050209720a */ /* 0x010fca000380d000 */
[----:B------:R-:W-:Y:S01]  /*0120*/  STG.E desc[UR4][R6.64], R9 ;  /* 0x0000000906007986 */ /* 0x000fe2000c101904 */
[----:B------:R-:W-:Y:S05]  /*0130*/  EXIT ;  /* 0x000000000000794d */ /* 0x000fea0003800000 */
.L_x_48:
        /* <DEDUP_REMOVED lines=12> */
.L_x_86:


//--------------------- .text.eq_f32              --------------------------
	.section	.text.eq_f32,"ax",@progbits
	.align	128
        .global         eq_f32
        .type           eq_f32,@function
        .size           eq_f32,(.L_x_87 - eq_f32)
        .other          eq_f32,@"STO_CUDA_ENTRY STV_DEFAULT"
eq_f32:
.text.eq_f32:
        /* <DEDUP_REMOVED lines=17> */
[----:B----4-:R-:W-:-:S05]  /*0110*/  FSET.BF.EQ.AND R9, R2, R5, PT ;  /* 0x000000050209720a */ /* 0x010fca0003802000 */
[----:B------:R-:W-:Y:S01]  /*0120*/  STG.E desc[UR4][R6.64], R9 ;  /* 0x0000000906007986 */ /* 0x000fe2000c101904 */
[----:B------:R-:W-:Y:S05]  /*0130*/  EXIT ;  /* 0x000000000000794d */ /* 0x000fea0003800000 */
.L_x_49:
        /* <DEDUP_REMOVED lines=12> */
.L_x_87:


//--------------------- .nv.shared.reserved.0     --------------------------
	.section	.nv.shared.reserved.0,"aw",@nobits
	.weak		__nv_reservedSMEM_offset_0_alias
	.size		__nv_reservedSMEM_offset_0_alias, 0, 64
	.other		__nv_reservedSMEM_offset_0_alias,@"STO_CUDA_RESERVED_SHARED STV_DEFAULT"
__nv_reservedSMEM_offset_0_alias:
	.zero		0
	.zero		64


//--------------------- .nv.constant0.lt_broadcast_f32 --------------------------
	.section	.nv.constant0.lt_broadcast_f32,"a",@progbits
	.sectionflags	@""
	.align	4
.nv.constant0.lt_broadcast_f32:
	.zero		952


//--------------------- .nv.constant0.ge_bf16     --------------------------
	.section	.nv.constant0.ge_bf16,"a",@progbits
	.sectionflags	@""
	.align	4
.nv.constant0.ge_bf16:
	.zero		924


//--------------------- .nv.constant0.gt_bf16     --------------------------
	.section	.nv.constant0.gt_bf16,"a",@progbits
	.sectionflags	@""
	.align	4
.nv.constant0.gt_bf16:
	.zero		924


//--------------------- .nv.constant0.le_bf16     --------------------------
	.section	.nv.constant0.le_bf16,"a",@progbits
	.sectionflags	@""
	.align	4
.nv.constant0.le_bf16:
	.zero		924


//--------------------- .nv.constant0.lt_bf16     --------------------------
	.section	.nv.constant0.lt_bf16,"a",@progbits
	.sectionflags	@""
	.align	4
.nv.constant0.lt_bf16:
	.zero		924


//--------------------- .nv.constant0.ne_bf16     --------------------------
	.section	.nv.constant0.ne_bf16,"a",@progbits
	.sectionflags	@""
	.align	4
.nv.constant0.ne_bf16:
	.zero		924


//--------------------- .nv.constant0.eq_bf16     --------------------------
	.section	.nv.constant0.eq_bf16,"a",@progbits
	.sectionflags	@""
	.align	4
.nv.constant0.eq_bf16:
	.zero		924


//--------------------- .nv.constant0.ge_f16      --------------------------
	.section	.nv.constant0.ge_f16,"a",@progbits
	.sectionflags	@""
	.align	4
.nv.constant0.ge_f16:
	.zero		924


//--------------------- .nv.constant0.gt_f16      --------------------------
	.section	.nv.constant0.gt_f16,"a",@progbits
	.sectionflags	@""
	.align	4
.nv.constant0.gt_f16:
	.zero		924


//--------------------- .nv.constant0.le_f16      --------------------------
	.section	.nv.constant0.le_f16,"a",@progbits
	.sectionflags	@""
	.align	4
.nv.constant0.le_f16:
	.zero		924


//--------------------- .nv.constant0.lt_f16      --------------------------
	.section	.nv.constant0.lt_f16,"a",@progbits
	.sectionflags	@""
	.align	4
.nv.constant0.lt_f16:
	.zero		924


//--------------------- .nv.constant0.ne_f16      --------------------------
	.section	.nv.constant0.ne_f16,"a",@progbits
	.sectionflags	@""
	.align	4
.nv.constant0.ne_f16:
	.zero		924


//--------------------- .nv.constant0.eq_f16      --------------------------
	.section	.nv.constant0.eq_f16,"a",@progbits
	.sectionflags	@""
	.align	4
.nv.constant0.eq_f16:
	.zero		924


//--------------------- .nv.constant0.eq_broadcast_f32 --------------------------
	.section	.nv.constant0.eq_broadcast_f32,"a",@progbits
	.sectionflags	@""
	.align	4
.nv.constant0.eq_broadcast_f32:
	.zero		952


//--------------------- .nv.constant0.ge_i64      --------------------------
	.section	.nv.constant0.ge_i64,"a",@progbits
	.sectionflags	@""
	.align	4
.nv.constant0.ge_i64:
	.zero		924


//--------------------- .nv.constant0.gt_i64      --------------------------
	.section	.nv.constant0.gt_i64,"a",@progbits
	.sectionflags	@""
	.align	4
.nv.constant0.gt_i64:
	.zero		924


//--------------------- .nv.constant0.le_i64      --------------------------
	.section	.nv.constant0.le_i64,"a",@progbits
	.sectionflags	@""
	.align	4
.nv.constant0.le_i64:
	.zero		924


//--------------------- .nv.constant0.lt_i64      --------------------------
	.section	.nv.constant0.lt_i64,"a",@progbits
	.sectionflags	@""
	.align	4
.nv.constant0.lt_i64:
	.zero		924


//--------------------- .nv.constant0.ne_i64      --------------------------
	.section	.nv.constant0.ne_i64,"a",@progbits
	.sectionflags	@""
	.align	4
.nv.constant0.ne_i64:
	.zero		924


//--------------------- .nv.constant0.eq_i64      --------------------------
	.section	.nv.constant0.eq_i64,"a",@progbits
	.sectionflags	@""
	.align	4
.nv.constant0.eq_i64:
	.zero		924


//--------------------- .nv.constant0.ge_i32      --------------------------
	.section	.nv.constant0.ge_i32,"a",@progbits
	.sectionflags	@""
	.align	4
.nv.constant0.ge_i32:
	.zero		924


//--------------------- .nv.constant0.gt_i32      --------------------------
	.section	.nv.constant0.gt_i32,"a",@progbits
	.sectionflags	@""
	.align	4
.nv.constant0.gt_i32:
	.zero		924


//--------------------- .nv.constant0.le_i32      --------------------------
	.section	.nv.constant0.le_i32,"a",@progbits
	.sectionflags	@""
	.align	4
.nv.constant0.le_i32:
	.zero		924


//--------------------- .nv.constant0.lt_i32      --------------------------
	.section	.nv.constant0.lt_i32,"a",@progbits
	.sectionflags	@""
	.align	4
.nv.constant0.lt_i32:
	.zero		924


//--------------------- .nv.constant0.ne_i32      --------------------------
	.section	.nv.constant0.ne_i32,"a",@progbits
	.sectionflags	@""
	.align	4
.nv.constant0.ne_i32:
	.zero		924


//--------------------- .nv.constant0.eq_i32      --------------------------
	.section	.nv.constant0.eq_i32,"a",@progbits
	.sectionflags	@""
	.align	4
.nv.constant0.eq_i32:
	.zero		924


//--------------------- .nv.constant0.ge_f64      --------------------------
	.section	.nv.constant0.ge_f64,"a",@progbits
	.sectionflags	@""
	.align	4
.nv.constant0.ge_f64:
	.zero		924


//--------------------- .nv.constant0.gt_f64      --------------------------
	.section	.nv.constant0.gt_f64,"a",@progbits
	.sectionflags	@""
	.align	4
.nv.constant0.gt_f64:
	.zero		924


//--------------------- .nv.constant0.le_f64      --------------------------
	.section	.nv.constant0.le_f64,"a",@progbits
	.sectionflags	@""
	.align	4
.nv.constant0.le_f64:
	.zero		924


//--------------------- .nv.constant0.lt_f64      --------------------------
	.section	.nv.constant0.lt_f64,"a",@progbits
	.sectionflags	@""
	.align	4
.nv.constant0.lt_f64:
	.zero		924


//--------------------- .nv.constant0.ne_f64      --------------------------
	.section	.nv.constant0.ne_f64,"a",@progbits
	.sectionflags	@""
	.align	4
.nv.constant0.ne_f64:
	.zero		924


//--------------------- .nv.constant0.eq_f64      --------------------------
	.section	.nv.constant0.eq_f64,"a",@progbits
	.sectionflags	@""
	.align	4
.nv.constant0.eq_f64:
	.zero		924


//--------------------- .nv.constant0.ge_f32      --------------------------
	.section	.nv.constant0.ge_f32,"a",@progbits
	.sectionflags	@""
	.align	4
.nv.constant0.ge_f32:
	.zero		924


//--------------------- .nv.constant0.gt_f32      --------------------------
	.section	.nv.constant0.gt_f32,"a",@progbits
	.sectionflags	@""
	.align	4
.nv.constant0.gt_f32:
	.zero		924


//--------------------- .nv.constant0.le_f32      --------------------------
	.section	.nv.constant0.le_f32,"a",@progbits
	.sectionflags	@""
	.align	4
.nv.constant0.le_f32:
	.zero		924


//--------------------- .nv.constant0.lt_f32      --------------------------
	.section	.nv.constant0.lt_f32,"a",@progbits
	.sectionflags	@""
	.align	4
.nv.constant0.lt_f32:
	.zero		924


//--------------------- .nv.constant0.ne_f32      --------------------------
	.section	.nv.constant0.ne_f32,"a",@progbits
	.sectionflags	@""
	.align	4
.nv.constant0.ne_f32:
	.zero		924


//--------------------- .nv.constant0.eq_f32      --------------------------
	.section	.nv.constant0.eq_f32,"a",@progbits
	.sectionflags	@""
	.align	4
.nv.constant0.eq_f32:
	.zero		924


//--------------------- SYMBOLS --------------------------

	.type		.nv.reservedSmem.offset0,@object
	.size		.nv.reservedSmem.offset0,0x4
